//
// Generated by NVIDIA NVVM Compiler
//
// Compiler Build ID: CL-36424714
// Cuda compilation tools, release 13.0, V13.0.88
// Based on NVVM 20.0.0
//

.version 9.0
.target sm_100
.address_size 64

	// .globl	sort_values

.visible .entry sort_values(
	.param .u64 .ptr .align 1 sort_values_param_0,
	.param .u64 .ptr .align 1 sort_values_param_1,
	.param .u32 sort_values_param_2
)
{
	.reg .pred 	%p<3>;
	.reg .b32 	%r<15>;
	.reg .b64 	%rd<13>;

	ld.param.u64 	%rd3, [sort_values_param_0];
	ld.param.u64 	%rd4, [sort_values_param_1];
	ld.param.u32 	%r2, [sort_values_param_2];
	cvta.to.global.u64 	%rd1, %rd4;
	cvta.to.global.u64 	%rd2, %rd3;
	mov.u32 	%r3, %ctaid.x;
	mov.u32 	%r4, %ntid.x;
	mov.u32 	%r5, %tid.x;
	mad.lo.s32 	%r1, %r3, %r4, %r5;
	setp.ge.s32 	%p1, %r1, %r2;
	@%p1 bra 	$L__BB0_4;
	shr.s32 	%r6, %r2, 1;
	setp.ge.s32 	%p2, %r1, %r6;
	@%p2 bra 	$L__BB0_3;
	shl.b32 	%r13, %r1, 1;
	mul.wide.s32 	%rd9, %r13, 4;
	add.s64 	%rd10, %rd2, %rd9;
	ld.global.u32 	%r14, [%rd10];
	mul.wide.s32 	%rd11, %r1, 4;
	add.s64 	%rd12, %rd1, %rd11;
	st.global.u32 	[%rd12], %r14;
	bra.uni 	$L__BB0_4;
$L__BB0_3:
	shl.b32 	%r7, %r1, 1;
	sub.s32 	%r8, %r2, %r7;
	and.b32  	%r9, %r8, -2;
	add.s32 	%r10, %r2, %r9;
	add.s32 	%r11, %r10, -1;
	mul.wide.s32 	%rd5, %r11, 4;
	add.s64 	%rd6, %rd2, %rd5;
	ld.global.u32 	%r12, [%rd6];
	mul.wide.s32 	%rd7, %r1, 4;
	add.s64 	%rd8, %rd1, %rd7;
	st.global.u32 	[%rd8], %r12;
$L__BB0_4:
	ret;

}
	// .globl	precompute_twiddles_small
.visible .entry precompute_twiddles_small(
	.param .u64 .ptr .align 1 precompute_twiddles_small_param_0,
	.param .align 4 .b8 precompute_twiddles_small_param_1[8],
	.param .align 4 .b8 precompute_twiddles_small_param_2[8],
	.param .u32 precompute_twiddles_small_param_3,
	.param .u32 precompute_twiddles_small_param_4
)
{
	.reg .pred 	%p<17>;
	.reg .b32 	%r<143>;
	.reg .b64 	%rd<117>;

	ld.param.u32 	%r133, [precompute_twiddles_small_param_2+4];
	ld.param.u32 	%r132, [precompute_twiddles_small_param_2];
	ld.param.u32 	%r135, [precompute_twiddles_small_param_1+4];
	ld.param.u32 	%r134, [precompute_twiddles_small_param_1];
	ld.param.u64 	%rd6, [precompute_twiddles_small_param_0];
	ld.param.u32 	%r35, [precompute_twiddles_small_param_3];
	cvta.to.global.u64 	%rd1, %rd6;
	mov.u32 	%r36, %ctaid.x;
	mov.u32 	%r37, %ntid.x;
	mov.u32 	%r38, %tid.x;
	mad.lo.s32 	%r1, %r36, %r37, %r38;
	mul.wide.s32 	%rd7, %r35, 4;
	add.s64 	%rd8, %rd1, %rd7;
	mov.b32 	%r39, 1;
	st.global.u32 	[%rd8+-4], %r39;
	shr.s32 	%r130, %r35, 1;
	setp.lt.s32 	%p1, %r130, 1;
	@%p1 bra 	$L__BB1_11;
	mov.b32 	%r131, 0;
$L__BB1_2:
	bar.sync 	0;
	setp.ge.s32 	%p2, %r1, %r130;
	@%p2 bra 	$L__BB1_10;
	setp.lt.s32 	%p3, %r1, 1;
	mov.b64 	%rd116, 1;
	mov.b64 	%rd115, 0;
	@%p3 bra 	$L__BB1_9;
	mov.b32 	%r141, 0;
	mov.b32 	%r142, 1;
	mov.u32 	%r136, %r1;
	mov.u32 	%r137, %r133;
	mov.u32 	%r138, %r132;
$L__BB1_5:
	and.b32  	%r43, %r136, 1;
	setp.eq.b32 	%p4, %r43, 1;
	not.pred 	%p5, %p4;
	@%p5 bra 	$L__BB1_7;
	mul.wide.u32 	%rd11, %r138, %r142;
	mul.hi.u64 	%rd12, %rd11, 8589934597;
	sub.s64 	%rd13, %rd11, %rd12;
	shr.u64 	%rd14, %rd13, 1;
	add.s64 	%rd15, %rd14, %rd12;
	shr.u64 	%rd16, %rd15, 30;
	cvt.u32.u64 	%r44, %rd16;
	mov.b64 	%rd17, 2147483647;
	cvt.u32.u64 	%r45, %rd17;
	mul.lo.s32 	%r46, %r44, %r45;
	cvt.u32.u64 	%r47, %rd11;
	sub.s32 	%r48, %r47, %r46;
	mul.wide.u32 	%rd18, %r137, %r141;
	mul.hi.u64 	%rd19, %rd18, 8589934597;
	sub.s64 	%rd20, %rd18, %rd19;
	shr.u64 	%rd21, %rd20, 1;
	add.s64 	%rd22, %rd21, %rd19;
	shr.u64 	%rd23, %rd22, 30;
	cvt.u32.u64 	%r49, %rd23;
	mul.lo.s32 	%r50, %r49, %r45;
	cvt.u32.u64 	%r51, %rd18;
	sub.s32 	%r52, %r51, %r50;
	xor.b32  	%r53, %r52, 2147483647;
	add.s32 	%r54, %r53, %r48;
	add.s32 	%r56, %r54, -2147483647;
	setp.lt.u32 	%p6, %r54, 2147483647;
	selp.b32 	%r18, %r54, %r56, %p6;
	mul.wide.u32 	%rd24, %r138, %r141;
	mul.hi.u64 	%rd25, %rd24, 8589934597;
	sub.s64 	%rd26, %rd24, %rd25;
	shr.u64 	%rd27, %rd26, 1;
	add.s64 	%rd28, %rd27, %rd25;
	shr.u64 	%rd29, %rd28, 30;
	cvt.u32.u64 	%r57, %rd29;
	mul.lo.s32 	%r58, %r57, %r45;
	cvt.u32.u64 	%r59, %rd24;
	sub.s32 	%r60, %r59, %r58;
	mul.wide.u32 	%rd30, %r137, %r142;
	mul.hi.u64 	%rd31, %rd30, 8589934597;
	sub.s64 	%rd32, %rd30, %rd31;
	shr.u64 	%rd33, %rd32, 1;
	add.s64 	%rd34, %rd33, %rd31;
	shr.u64 	%rd35, %rd34, 30;
	cvt.u32.u64 	%r61, %rd35;
	mul.lo.s32 	%r62, %r61, %r45;
	cvt.u32.u64 	%r63, %rd30;
	sub.s32 	%r64, %r63, %r62;
	add.s32 	%r65, %r64, %r60;
	add.s32 	%r67, %r65, -2147483647;
	setp.lt.u32 	%p7, %r65, 2147483647;
	selp.b32 	%r141, %r65, %r67, %p7;
	mov.u32 	%r142, %r18;
$L__BB1_7:
	mul.wide.u32 	%rd36, %r138, %r138;
	mul.hi.u64 	%rd37, %rd36, 8589934597;
	sub.s64 	%rd38, %rd36, %rd37;
	shr.u64 	%rd39, %rd38, 1;
	add.s64 	%rd40, %rd39, %rd37;
	shr.u64 	%rd41, %rd40, 30;
	cvt.u32.u64 	%r68, %rd41;
	mov.b64 	%rd42, 2147483647;
	cvt.u32.u64 	%r69, %rd42;
	mul.lo.s32 	%r70, %r68, %r69;
	cvt.u32.u64 	%r71, %rd36;
	sub.s32 	%r72, %r71, %r70;
	mul.wide.u32 	%rd43, %r137, %r137;
	mul.hi.u64 	%rd44, %rd43, 8589934597;
	sub.s64 	%rd45, %rd43, %rd44;
	shr.u64 	%rd46, %rd45, 1;
	add.s64 	%rd47, %rd46, %rd44;
	shr.u64 	%rd48, %rd47, 30;
	cvt.u32.u64 	%r73, %rd48;
	mul.lo.s32 	%r74, %r73, %r69;
	cvt.u32.u64 	%r75, %rd43;
	sub.s32 	%r76, %r75, %r74;
	xor.b32  	%r77, %r76, 2147483647;
	add.s32 	%r78, %r77, %r72;
	add.s32 	%r80, %r78, -2147483647;
	setp.lt.u32 	%p8, %r78, 2147483647;
	selp.b32 	%r22, %r78, %r80, %p8;
	mul.wide.u32 	%rd49, %r137, %r138;
	mul.hi.u64 	%rd50, %rd49, 8589934597;
	sub.s64 	%rd51, %rd49, %rd50;
	shr.u64 	%rd52, %rd51, 1;
	add.s64 	%rd53, %rd52, %rd50;
	shr.u64 	%rd54, %rd53, 30;
	mul.lo.s64 	%rd55, %rd54, 2147483647;
	sub.s64 	%rd56, %rd49, %rd55;
	cvt.u32.u64 	%r81, %rd56;
	shl.b32 	%r82, %r81, 1;
	add.s32 	%r83, %r82, -2147483647;
	setp.lt.u64 	%p9, %rd56, 1073741824;
	selp.b32 	%r137, %r82, %r83, %p9;
	shr.u32 	%r24, %r136, 1;
	setp.gt.u32 	%p10, %r136, 1;
	mov.u32 	%r136, %r24;
	mov.u32 	%r138, %r22;
	@%p10 bra 	$L__BB1_5;
	cvt.u64.u32 	%rd116, %r142;
	cvt.u64.u32 	%rd115, %r141;
$L__BB1_9:
	cvt.u64.u32 	%rd57, %r134;
	mul.lo.s64 	%rd58, %rd116, %rd57;
	mul.hi.u64 	%rd59, %rd58, 8589934597;
	sub.s64 	%rd60, %rd58, %rd59;
	shr.u64 	%rd61, %rd60, 1;
	add.s64 	%rd62, %rd61, %rd59;
	shr.u64 	%rd63, %rd62, 30;
	cvt.u32.u64 	%r84, %rd63;
	mov.b64 	%rd64, 2147483647;
	cvt.u32.u64 	%r85, %rd64;
	mul.lo.s32 	%r86, %r84, %r85;
	cvt.u32.u64 	%r87, %rd58;
	sub.s32 	%r88, %r87, %r86;
	cvt.u64.u32 	%rd65, %r135;
	mul.lo.s64 	%rd66, %rd115, %rd65;
	mul.hi.u64 	%rd67, %rd66, 8589934597;
	sub.s64 	%rd68, %rd66, %rd67;
	shr.u64 	%rd69, %rd68, 1;
	add.s64 	%rd70, %rd69, %rd67;
	shr.u64 	%rd71, %rd70, 30;
	cvt.u32.u64 	%r89, %rd71;
	mul.lo.s32 	%r90, %r89, %r85;
	cvt.u32.u64 	%r91, %rd66;
	sub.s32 	%r92, %r91, %r90;
	xor.b32  	%r93, %r92, 2147483647;
	add.s32 	%r94, %r93, %r88;
	add.s32 	%r96, %r94, -2147483647;
	setp.lt.u32 	%p11, %r94, 2147483647;
	selp.b32 	%r97, %r94, %r96, %p11;
	add.s32 	%r98, %r131, %r1;
	mul.wide.s32 	%rd72, %r98, 4;
	add.s64 	%rd73, %rd1, %rd72;
	st.global.u32 	[%rd73], %r97;
$L__BB1_10:
	mul.wide.u32 	%rd74, %r134, %r134;
	mul.hi.u64 	%rd75, %rd74, 8589934597;
	sub.s64 	%rd76, %rd74, %rd75;
	shr.u64 	%rd77, %rd76, 1;
	add.s64 	%rd78, %rd77, %rd75;
	shr.u64 	%rd79, %rd78, 30;
	cvt.u32.u64 	%r99, %rd79;
	mov.b64 	%rd80, 2147483647;
	cvt.u32.u64 	%r100, %rd80;
	mul.lo.s32 	%r101, %r99, %r100;
	cvt.u32.u64 	%r102, %rd74;
	sub.s32 	%r103, %r102, %r101;
	mul.wide.u32 	%rd81, %r135, %r135;
	mul.hi.u64 	%rd82, %rd81, 8589934597;
	sub.s64 	%rd83, %rd81, %rd82;
	shr.u64 	%rd84, %rd83, 1;
	add.s64 	%rd85, %rd84, %rd82;
	shr.u64 	%rd86, %rd85, 30;
	cvt.u32.u64 	%r104, %rd86;
	mul.lo.s32 	%r105, %r104, %r100;
	cvt.u32.u64 	%r106, %rd81;
	sub.s32 	%r107, %r106, %r105;
	xor.b32  	%r108, %r107, 2147483647;
	add.s32 	%r109, %r108, %r103;
	add.s32 	%r111, %r109, -2147483647;
	setp.lt.u32 	%p12, %r109, 2147483647;
	selp.b32 	%r25, %r109, %r111, %p12;
	mul.wide.u32 	%rd87, %r134, %r135;
	mul.hi.u64 	%rd88, %rd87, 8589934597;
	sub.s64 	%rd89, %rd87, %rd88;
	shr.u64 	%rd90, %rd89, 1;
	add.s64 	%rd91, %rd90, %rd88;
	shr.u64 	%rd92, %rd91, 30;
	mul.lo.s64 	%rd93, %rd92, 2147483647;
	sub.s64 	%rd94, %rd87, %rd93;
	cvt.u32.u64 	%r112, %rd94;
	shl.b32 	%r113, %r112, 1;
	add.s32 	%r114, %r113, -2147483647;
	setp.lt.u64 	%p13, %rd94, 1073741824;
	selp.b32 	%r135, %r113, %r114, %p13;
	mul.wide.u32 	%rd95, %r132, %r132;
	mul.hi.u64 	%rd96, %rd95, 8589934597;
	sub.s64 	%rd97, %rd95, %rd96;
	shr.u64 	%rd98, %rd97, 1;
	add.s64 	%rd99, %rd98, %rd96;
	shr.u64 	%rd100, %rd99, 30;
	cvt.u32.u64 	%r115, %rd100;
	mul.lo.s32 	%r116, %r115, %r100;
	cvt.u32.u64 	%r117, %rd95;
	sub.s32 	%r118, %r117, %r116;
	mul.wide.u32 	%rd101, %r133, %r133;
	mul.hi.u64 	%rd102, %rd101, 8589934597;
	sub.s64 	%rd103, %rd101, %rd102;
	shr.u64 	%rd104, %rd103, 1;
	add.s64 	%rd105, %rd104, %rd102;
	shr.u64 	%rd106, %rd105, 30;
	cvt.u32.u64 	%r119, %rd106;
	mul.lo.s32 	%r120, %r119, %r100;
	cvt.u32.u64 	%r121, %rd101;
	sub.s32 	%r122, %r121, %r120;
	xor.b32  	%r123, %r122, 2147483647;
	add.s32 	%r124, %r123, %r118;
	add.s32 	%r126, %r124, -2147483647;
	setp.lt.u32 	%p14, %r124, 2147483647;
	selp.b32 	%r27, %r124, %r126, %p14;
	mul.wide.u32 	%rd107, %r132, %r133;
	mul.hi.u64 	%rd108, %rd107, 8589934597;
	sub.s64 	%rd109, %rd107, %rd108;
	shr.u64 	%rd110, %rd109, 1;
	add.s64 	%rd111, %rd110, %rd108;
	shr.u64 	%rd112, %rd111, 30;
	mul.lo.s64 	%rd113, %rd112, 2147483647;
	sub.s64 	%rd114, %rd107, %rd113;
	cvt.u32.u64 	%r127, %rd114;
	shl.b32 	%r128, %r127, 1;
	add.s32 	%r129, %r128, -2147483647;
	setp.lt.u64 	%p15, %rd114, 1073741824;
	selp.b32 	%r133, %r128, %r129, %p15;
	add.s32 	%r131, %r131, %r130;
	shr.u32 	%r30, %r130, 1;
	setp.gt.u32 	%p16, %r130, 1;
	mov.u32 	%r130, %r30;
	mov.u32 	%r132, %r27;
	mov.u32 	%r134, %r25;
	@%p16 bra 	$L__BB1_2;
$L__BB1_11:
	ret;

}
	// .globl	precompute_twiddles_large
.visible .entry precompute_twiddles_large(
	.param .u64 .ptr .align 1 precompute_twiddles_large_param_0,
	.param .align 4 .b8 precompute_twiddles_large_param_1[8],
	.param .u32 precompute_twiddles_large_param_2,
	.param .u32 precompute_twiddles_large_param_3,
	.param .u32 precompute_twiddles_large_param_4
)
{


	ret;

}


// ===== COMPILED SASS (sm_100) =====

	.target	sm_100

	.elftype	@"ET_EXEC"


//--------------------- .note.nv.tkinfo           --------------------------
	.section	.note.nv.tkinfo,"",@"SHT_NOTE"
	.sectionflags	@"SHF_NOTE_NV_TKINFO"
	.tkinfo
        /*0018*/ 	.word	0x00000002
        /*0030*/ 	.string	""
        /*0030*/ 	.string	"ptxas"
        /*0030*/ 	.string	"Cuda compilation tools, release 13.0, V13.0.88"
        /*0030*/ 	.string	"Build cuda_13.0.r13.0/compiler.36424714_0"
        /*0030*/ 	.string	"-arch sm_100 -m 64 "



//--------------------- .note.nv.cuinfo           --------------------------
	.section	.note.nv.cuinfo,"",@"SHT_NOTE"
	.sectionflags	@"SHF_NOTE_NV_CUINFO"
        /*0018*/ 	.short	0x0002
        /*001a*/ 	.short	0x0064
        /*001c*/ 	.short	0x0082
	.zero		2


//--------------------- .nv.info                  --------------------------
	.section	.nv.info,"",@"SHT_CUDA_INFO"
	.align	4


	//----- nvinfo : EIATTR_REGCOUNT
	.align		4
        /*0000*/ 	.byte	0x04, 0x2f
        /*0002*/ 	.short	(.L_1 - .L_0)
	.align		4
.L_0:
        /*0004*/ 	.word	index@(sort_values)
        /*0008*/ 	.word	0x0000000a


	//----- nvinfo : EIATTR_FRAME_SIZE
	.align		4
.L_1:
        /*000c*/ 	.byte	0x04, 0x11
        /*000e*/ 	.short	(.L_3 - .L_2)
	.align		4
.L_2:
        /*0010*/ 	.word	index@(sort_values)
        /*0014*/ 	.word	0x00000000


	//----- nvinfo : EIATTR_REGCOUNT
	.align		4
.L_3:
        /*0018*/ 	.byte	0x04, 0x2f
        /*001a*/ 	.short	(.L_5 - .L_4)
	.align		4
.L_4:
        /*001c*/ 	.word	index@(precompute_twiddles_small)
        /*0020*/ 	.word	0x0000001e


	//----- nvinfo : EIATTR_FRAME_SIZE
	.align		4
.L_5:
        /*0024*/ 	.byte	0x04, 0x11
        /*0026*/ 	.short	(.L_7 - .L_6)
	.align		4
.L_6:
        /*0028*/ 	.word	index@(precompute_twiddles_small)
        /*002c*/ 	.word	0x00000000


	//----- nvinfo : EIATTR_REGCOUNT
	.align		4
.L_7:
        /*0030*/ 	.byte	0x04, 0x2f
        /*0032*/ 	.short	(.L_9 - .L_8)
	.align		4
.L_8:
        /*0034*/ 	.word	index@(precompute_twiddles_large)
        /*0038*/ 	.word	0x00000004


	//----- nvinfo : EIATTR_FRAME_SIZE
	.align		4
.L_9:
        /*003c*/ 	.byte	0x04, 0x11
        /*003e*/ 	.short	(.L_11 - .L_10)
	.align		4
.L_10:
        /*0040*/ 	.word	index@(precompute_twiddles_large)
        /*0044*/ 	.word	0x00000000


	//----- nvinfo : EIATTR_MIN_STACK_SIZE
	.align		4
.L_11:
        /*0048*/ 	.byte	0x04, 0x12
        /*004a*/ 	.short	(.L_13 - .L_12)
	.align		4
.L_12:
        /*004c*/ 	.word	index@(precompute_twiddles_large)
        /*0050*/ 	.word	0x00000000


	//----- nvinfo : EIATTR_MIN_STACK_SIZE
	.align		4
.L_13:
        /*0054*/ 	.byte	0x04, 0x12
        /*0056*/ 	.short	(.L_15 - .L_14)
	.align		4
.L_14:
        /*0058*/ 	.word	index@(precompute_twiddles_small)
        /*005c*/ 	.word	0x00000000


	//----- nvinfo : EIATTR_MIN_STACK_SIZE
	.align		4
.L_15:
        /*0060*/ 	.byte	0x04, 0x12
        /*0062*/ 	.short	(.L_17 - .L_16)
	.align		4
.L_16:
        /*0064*/ 	.word	index@(sort_values)
        /*0068*/ 	.word	0x00000000
.L_17:


//--------------------- .nv.compat                --------------------------
	.section	.nv.compat,"",@"SHT_CUDA_COMPAT_INFO"
	.align	4
        /*0000*/ 	.byte	0x02, 0x09, 0x00, 0x00, 0x02, 0x02, 0x01, 0x00, 0x02, 0x05, 0x05, 0x00, 0x03, 0x07, 0x01, 0x01
        /*0010*/ 	.byte	0x02, 0x03, 0x00, 0x00, 0x02, 0x06, 0x01, 0x00, 0x04, 0x0b, 0x08, 0x00, 0x09, 0x00, 0x00, 0x00
        /*0020*/ 	.byte	0x00, 0x00, 0x00, 0x00


//--------------------- .nv.info.precompute_twiddles_large --------------------------
	.section	.nv.info.precompute_twiddles_large,"",@"SHT_CUDA_INFO"
	.sectionflags	@""
	.align	4


	//----- nvinfo : EIATTR_CUDA_API_VERSION
	.align		4
        /*0000*/ 	.byte	0x04, 0x37
        /*0002*/ 	.short	(.L_19 - .L_18)
.L_18:
        /*0004*/ 	.word	0x00000082


	//----- nvinfo : EIATTR_KPARAM_INFO
	.align		4
.L_19:
        /*0008*/ 	.byte	0x04, 0x17
        /*000a*/ 	.short	(.L_21 - .L_20)
.L_20:
        /*000c*/ 	.word	0x00000000
        /*0010*/ 	.short	0x0004
        /*0012*/ 	.short	0x0018
        /*0014*/ 	.byte	0x00, 0xf0, 0x11, 0x00


	//----- nvinfo : EIATTR_KPARAM_INFO
	.align		4
.L_21:
        /*0018*/ 	.byte	0x04, 0x17
        /*001a*/ 	.short	(.L_23 - .L_22)
.L_22:
        /*001c*/ 	.word	0x00000000
        /*0020*/ 	.short	0x0003
        /*0022*/ 	.short	0x0014
        /*0024*/ 	.byte	0x00, 0xf0, 0x11, 0x00


	//----- nvinfo : EIATTR_KPARAM_INFO
	.align		4
.L_23:
        /*0028*/ 	.byte	0x04, 0x17
        /*002a*/ 	.short	(.L_25 - .L_24)
.L_24:
        /*002c*/ 	.word	0x00000000
        /*0030*/ 	.short	0x0002
        /*0032*/ 	.short	0x0010
        /*0034*/ 	.byte	0x00, 0xf0, 0x11, 0x00


	//----- nvinfo : EIATTR_KPARAM_INFO
	.align		4
.L_25:
        /*0038*/ 	.byte	0x04, 0x17
        /*003a*/ 	.short	(.L_27 - .L_26)
.L_26:
        /*003c*/ 	.word	0x00000000
        /*0040*/ 	.short	0x0001
        /*0042*/ 	.short	0x0008
        /*0044*/ 	.byte	0x00, 0xf0, 0x21, 0x00


	//----- nvinfo : EIATTR_KPARAM_INFO
	.align		4
.L_27:
        /*0048*/ 	.byte	0x04, 0x17
        /*004a*/ 	.short	(.L_29 - .L_28)
.L_28:
        /*004c*/ 	.word	0x00000000
        /*0050*/ 	.short	0x0000
        /*0052*/ 	.short	0x0000
        /*0054*/ 	.byte	0x00, 0xf5, 0x21, 0x00


	//----- nvinfo : EIATTR_SPARSE_MMA_MASK
	.align		4
.L_29:
        /*0058*/ 	.byte	0x03, 0x50
        /*005a*/ 	.short	0x0000


	//----- nvinfo : EIATTR_MAXREG_COUNT
	.align		4
        /*005c*/ 	.byte	0x03, 0x1b
        /*005e*/ 	.short	0x00ff


	//----- nvinfo : EIATTR_MERCURY_ISA_VERSION
	.align		4
        /*0060*/ 	.byte	0x03, 0x5f
        /*0062*/ 	.short	0x0101


	//----- nvinfo : EIATTR_VRC_CTA_INIT_COUNT
	.align		4
        /*0064*/ 	.byte	0x02, 0x4a
	.zero		1
	.zero		1


	//----- nvinfo : EIATTR_EXIT_INSTR_OFFSETS
	.align		4
        /*0068*/ 	.byte	0x04, 0x1c
        /*006a*/ 	.short	(.L_31 - .L_30)


	//   ....[0]....
.L_30:
        /*006c*/ 	.word	0x00000010


	//----- nvinfo : EIATTR_CBANK_PARAM_SIZE
	.align		4
.L_31:
        /*0070*/ 	.byte	0x03, 0x19
        /*0072*/ 	.short	0x001c


	//----- nvinfo : EIATTR_PARAM_CBANK
	.align		4
        /*0074*/ 	.byte	0x04, 0x0a
        /*0076*/ 	.short	(.L_33 - .L_32)
	.align		4
.L_32:
        /*0078*/ 	.word	index@(.nv.constant0.precompute_twiddles_large)
        /*007c*/ 	.short	0x0380
        /*007e*/ 	.short	0x001c


	//----- nvinfo : EIATTR_SW_WAR
	.align		4
.L_33:
        /*0080*/ 	.byte	0x04, 0x36
        /*0082*/ 	.short	(.L_35 - .L_34)
.L_34:
        /*0084*/ 	.word	0x00000008
.L_35:


//--------------------- .nv.info.precompute_twiddles_small --------------------------
	.section	.nv.info.precompute_twiddles_small,"",@"SHT_CUDA_INFO"
	.sectionflags	@""
	.align	4


	//----- nvinfo : EIATTR_CUDA_API_VERSION
	.align		4
        /*0000*/ 	.byte	0x04, 0x37
        /*0002*/ 	.short	(.L_37 - .L_36)
.L_36:
        /*0004*/ 	.word	0x00000082


	//----- nvinfo : EIATTR_KPARAM_INFO
	.align		4
.L_37:
        /*0008*/ 	.byte	0x04, 0x17
        /*000a*/ 	.short	(.L_39 - .L_38)
.L_38:
        /*000c*/ 	.word	0x00000000
        /*0010*/ 	.short	0x0004
        /*0012*/ 	.short	0x001c
        /*0014*/ 	.byte	0x00, 0xf0, 0x11, 0x00


	//----- nvinfo : EIATTR_KPARAM_INFO
	.align		4
.L_39:
        /*0018*/ 	.byte	0x04, 0x17
        /*001a*/ 	.short	(.L_41 - .L_40)
.L_40:
        /*001c*/ 	.word	0x00000000
        /*0020*/ 	.short	0x0003
        /*0022*/ 	.short	0x0018
        /*0024*/ 	.byte	0x00, 0xf0, 0x11, 0x00


	//----- nvinfo : EIATTR_KPARAM_INFO
	.align		4
.L_41:
        /*0028*/ 	.byte	0x04, 0x17
        /*002a*/ 	.short	(.L_43 - .L_42)
.L_42:
        /*002c*/ 	.word	0x00000000
        /*0030*/ 	.short	0x0002
        /*0032*/ 	.short	0x0010
        /*0034*/ 	.byte	0x00, 0xf0, 0x21, 0x00


	//----- nvinfo : EIATTR_KPARAM_INFO
	.align		4
.L_43:
        /*0038*/ 	.byte	0x04, 0x17
        /*003a*/ 	.short	(.L_45 - .L_44)
.L_44:
        /*003c*/ 	.word	0x00000000
        /*0040*/ 	.short	0x0001
        /*0042*/ 	.short	0x0008
        /*0044*/ 	.byte	0x00, 0xf0, 0x21, 0x00


	//----- nvinfo : EIATTR_KPARAM_INFO
	.align		4
.L_45:
        /*0048*/ 	.byte	0x04, 0x17
        /*004a*/ 	.short	(.L_47 - .L_46)
.L_46:
        /*004c*/ 	.word	0x00000000
        /*0050*/ 	.short	0x0000
        /*0052*/ 	.short	0x0000
        /*0054*/ 	.byte	0x00, 0xf5, 0x21, 0x00


	//----- nvinfo : EIATTR_SPARSE_MMA_MASK
	.align		4
.L_47:
        /*0058*/ 	.byte	0x03, 0x50
        /*005a*/ 	.short	0x0000


	//----- nvinfo : EIATTR_MAXREG_COUNT
	.align		4
        /*005c*/ 	.byte	0x03, 0x1b
        /*005e*/ 	.short	0x00ff


	//----- nvinfo : EIATTR_NUM_BARRIERS
	.align		4
        /*0060*/ 	.byte	0x02, 0x4c
        /*0062*/ 	.byte	0x01
	.zero		1


	//----- nvinfo : EIATTR_MERCURY_ISA_VERSION
	.align		4
        /*0064*/ 	.byte	0x03, 0x5f
        /*0066*/ 	.short	0x0101


	//----- nvinfo : EIATTR_VRC_CTA_INIT_COUNT
	.align		4
        /*0068*/ 	.byte	0x02, 0x4a
	.zero		1
	.zero		1


	//----- nvinfo : EIATTR_EXIT_INSTR_OFFSETS
	.align		4
        /*006c*/ 	.byte	0x04, 0x1c
        /*006e*/ 	.short	(.L_49 - .L_48)


	//   ....[0]....
.L_48:
        /*0070*/ 	.word	0x000000c0


	//   ....[1]....
        /*0074*/ 	.word	0x00001590


	//----- nvinfo : EIATTR_CRS_STACK_SIZE
	.align		4
.L_49:
        /*0078*/ 	.byte	0x04, 0x1e
        /*007a*/ 	.short	(.L_51 - .L_50)
.L_50:
        /*007c*/ 	.word	0x00000000


	//----- nvinfo : EIATTR_CBANK_PARAM_SIZE
	.align		4
.L_51:
        /*0080*/ 	.byte	0x03, 0x19
        /*0082*/ 	.short	0x0020


	//----- nvinfo : EIATTR_PARAM_CBANK
	.align		4
        /*0084*/ 	.byte	0x04, 0x0a
        /*0086*/ 	.short	(.L_53 - .L_52)
	.align		4
.L_52:
        /*0088*/ 	.word	index@(.nv.constant0.precompute_twiddles_small)
        /*008c*/ 	.short	0x0380
        /*008e*/ 	.short	0x0020


	//----- nvinfo : EIATTR_SW_WAR
	.align		4
.L_53:
        /*0090*/ 	.byte	0x04, 0x36
        /*0092*/ 	.short	(.L_55 - .L_54)
.L_54:
        /*0094*/ 	.word	0x00000008
.L_55:


//--------------------- .nv.info.sort_values      --------------------------
	.section	.nv.info.sort_values,"",@"SHT_CUDA_INFO"
	.sectionflags	@""
	.align	4


	//----- nvinfo : EIATTR_CUDA_API_VERSION
	.align		4
        /*0000*/ 	.byte	0x04, 0x37
        /*0002*/ 	.short	(.L_57 - .L_56)
.L_56:
        /*0004*/ 	.word	0x00000082


	//----- nvinfo : EIATTR_KPARAM_INFO
	.align		4
.L_57:
        /*0008*/ 	.byte	0x04, 0x17
        /*000a*/ 	.short	(.L_59 - .L_58)
.L_58:
        /*000c*/ 	.word	0x00000000
        /*0010*/ 	.short	0x0002
        /*0012*/ 	.short	0x0010
        /*0014*/ 	.byte	0x00, 0xf0, 0x11, 0x00


	//----- nvinfo : EIATTR_KPARAM_INFO
	.align		4
.L_59:
        /*0018*/ 	.byte	0x04, 0x17
        /*001a*/ 	.short	(.L_61 - .L_60)
.L_60:
        /*001c*/ 	.word	0x00000000
        /*0020*/ 	.short	0x0001
        /*0022*/ 	.short	0x0008
        /*0024*/ 	.byte	0x00, 0xf5, 0x21, 0x00


	//----- nvinfo : EIATTR_KPARAM_INFO
	.align		4
.L_61:
        /*0028*/ 	.byte	0x04, 0x17
        /*002a*/ 	.short	(.L_63 - .L_62)
.L_62:
        /*002c*/ 	.word	0x00000000
        /*0030*/ 	.short	0x0000
        /*0032*/ 	.short	0x0000
        /*0034*/ 	.byte	0x00, 0xf5, 0x21, 0x00


	//----- nvinfo : EIATTR_SPARSE_MMA_MASK
	.align		4
.L_63:
        /*0038*/ 	.byte	0x03, 0x50
        /*003a*/ 	.short	0x0000


	//----- nvinfo : EIATTR_MAXREG_COUNT
	.align		4
        /*003c*/ 	.byte	0x03, 0x1b
        /*003e*/ 	.short	0x00ff


	//----- nvinfo : EIATTR_MERCURY_ISA_VERSION
	.align		4
        /*0040*/ 	.byte	0x03, 0x5f
        /*0042*/ 	.short	0x0101


	//----- nvinfo : EIATTR_VRC_CTA_INIT_COUNT
	.align		4
        /*0044*/ 	.byte	0x02, 0x4a
	.zero		1
	.zero		1


	//----- nvinfo : EIATTR_EXIT_INSTR_OFFSETS
	.align		4
        /*0048*/ 	.byte	0x04, 0x1c
        /*004a*/ 	.short	(.L_65 - .L_64)


	//   ....[0]....
.L_64:
        /*004c*/ 	.word	0x00000070


	//   ....[1]....
        /*0050*/ 	.word	0x00000130


	//   ....[2]....
        /*0054*/ 	.word	0x000001d0


	//----- nvinfo : EIATTR_CRS_STACK_SIZE
	.align		4
.L_65:
        /*0058*/ 	.byte	0x04, 0x1e
        /*005a*/ 	.short	(.L_67 - .L_66)
.L_66:
        /*005c*/ 	.word	0x00000000


	//----- nvinfo : EIATTR_CBANK_PARAM_SIZE
	.align		4
.L_67:
        /*0060*/ 	.byte	0x03, 0x19
        /*0062*/ 	.short	0x0014


	//----- nvinfo : EIATTR_PARAM_CBANK
	.align		4
        /*0064*/ 	.byte	0x04, 0x0a
        /*0066*/ 	.short	(.L_69 - .L_68)
	.align		4
.L_68:
        /*0068*/ 	.word	index@(.nv.constant0.sort_values)
        /*006c*/ 	.short	0x0380
        /*006e*/ 	.short	0x0014


	//----- nvinfo : EIATTR_SW_WAR
	.align		4
.L_69:
        /*0070*/ 	.byte	0x04, 0x36
        /*0072*/ 	.short	(.L_71 - .L_70)
.L_70:
        /*0074*/ 	.word	0x00000008
.L_71:


//--------------------- .nv.callgraph             --------------------------
	.section	.nv.callgraph,"",@"SHT_CUDA_CALLGRAPH"
	.align	4
	.sectionentsize	8
	.align		4
        /*0000*/ 	.word	0x00000000
	.align		4
        /*0004*/ 	.word	0xffffffff
	.align		4
        /*0008*/ 	.word	0x00000000
	.align		4
        /*000c*/ 	.word	0xfffffffe
	.align		4
        /*0010*/ 	.word	0x00000000
	.align		4
        /*0014*/ 	.word	0xfffffffd
	.align		4
        /*0018*/ 	.word	0x00000000
	.align		4
        /*001c*/ 	.word	0xfffffffc


//--------------------- .text.precompute_twiddles_large --------------------------
	.section	.text.precompute_twiddles_large,"ax",@progbits
	.align	128
        .global         precompute_twiddles_large
        .type           precompute_twiddles_large,@function
        .size           precompute_twiddles_large,(.L_x_13 - precompute_twiddles_large)
        .other          precompute_twiddles_large,@"STO_CUDA_ENTRY STV_DEFAULT"
precompute_twiddles_large:
.text.precompute_twiddles_large:
[----:B------:R-:W-:Y:S01]  /*0000*/  LDC R1, c[0x0][0x37c] ;  /* 0x0000df00ff017b82 */ /* 0x000fe20000000800 */
[----:B------:R-:W-:Y:S05]  /*0010*/  EXIT ;  /* 0x000000000000794d */ /* 0x000fea0003800000 */
.L_x_0:
[----:B------:R-:W-:-:S00]  /*0020*/  BRA `(.L_x_0) ;  /* 0xfffffffc00fc7947 */ /* 0x000fc0000383ffff */
[----:B------:R-:W-:-:S00]  /*0030*/  NOP ;  /* 0x0000000000007918 */ /* 0x000fc00000000000 */
        /* <DEDUP_REMOVED lines=12> */
.L_x_13:


//--------------------- .text.precompute_twiddles_small --------------------------
	.section	.text.precompute_twiddles_small,"ax",@progbits
	.align	128
        .global         precompute_twiddles_small
        .type           precompute_twiddles_small,@function
        .size           precompute_twiddles_small,(.L_x_14 - precompute_twiddles_small)
        .other          precompute_twiddles_small,@"STO_CUDA_ENTRY STV_DEFAULT"
precompute_twiddles_small:
.text.precompute_twiddles_small:
[----:B------:R-:W-:Y:S08]  /*0000*/  LDC R1, c[0x0][0x37c] ;  /* 0x0000df00ff017b82 */ /* 0x000ff00000000800 */
[----:B------:R-:W0:Y:S01]  /*0010*/  LDC R7, c[0x0][0x398] ;  /* 0x0000e600ff077b82 */ /* 0x000e220000000800 */
[----:B------:R-:W1:Y:S01]  /*0020*/  LDCU.64 UR40, c[0x0][0x358] ;  /* 0x00006b00ff2877ac */ /* 0x000e620008000a00 */
[----:B------:R-:W2:Y:S06]  /*0030*/  S2R R5, SR_TID.X ;  /* 0x0000000000057919 */ /* 0x000eac0000002100 */
[----:B------:R-:W3:Y:S08]  /*0040*/  LDC.64 R2, c[0x0][0x380] ;  /* 0x0000e000ff027b82 */ /* 0x000ef00000000a00 */
[----:B------:R-:W4:Y:S01]  /*0050*/  LDC R0, c[0x0][0x360] ;  /* 0x0000d800ff007b82 */ /* 0x000f220000000800 */
[----:B0-----:R-:W-:-:S07]  /*0060*/  SHF.R.S32.HI R4, RZ, 0x1, R7 ;  /* 0x00000001ff047819 */ /* 0x001fce0000011407 */
[----:B------:R-:W0:Y:S01]  /*0070*/  S2UR UR8, SR_CTAID.X ;  /* 0x00000000000879c3 */ /* 0x000e220000002500 */
[----:B------:R-:W-:Y:S01]  /*0080*/  ISETP.GE.AND P0, PT, R4, 0x1, PT ;  /* 0x000000010400780c */ /* 0x000fe20003f06270 */
[----:B---3--:R-:W-:-:S04]  /*0090*/  IMAD.WIDE R2, R7, 0x4, R2 ;  /* 0x0000000407027825 */ /* 0x008fc800078e0202 */
[----:B------:R-:W-:-:S05]  /*00a0*/  IMAD.MOV.U32 R7, RZ, RZ, 0x1 ;  /* 0x00000001ff077424 */ /* 0x000fca00078e00ff */
[----:B-1----:R1:W-:Y:S03]  /*00b0*/  STG.E desc[UR40][R2.64+-0x4], R7 ;  /* 0xfffffc0702007986 */ /* 0x0023e6000c101928 */
[----:B0-2-4-:R-:W-:Y:S05]  /*00c0*/  @!P0 EXIT ;  /* 0x000000000000894d */ /* 0x015fea0003800000 */
[----:B-1----:R-:W-:Y:S02]  /*00d0*/  HFMA2 R2, -RZ, RZ, 0, 0 ;  /* 0x00000000ff027431 */ /* 0x002fe400000001ff */
[----:B------:R-:W-:Y:S01]  /*00e0*/  IMAD R0, R0, UR8, R5 ;  /* 0x0000000800007c24 */ /* 0x000fe2000f8e0205 */
[----:B------:R-:W0:Y:S01]  /*00f0*/  LDCU.64 UR4, c[0x0][0x390] ;  /* 0x00007200ff0477ac */ /* 0x000e220008000a00 */
[----:B------:R-:W-:Y:S01]  /*0100*/  IMAD.MOV.U32 R3, RZ, RZ, R4 ;  /* 0x000000ffff037224 */ /* 0x000fe200078e0004 */
[----:B------:R-:W1:Y:S06]  /*0110*/  LDCU.64 UR6, c[0x0][0x388] ;  /* 0x00007100ff0677ac */ /* 0x000e6c0008000a00 */
.L_x_9:
[----:B------:R-:W-:Y:S01]  /*0120*/  BAR.SYNC.DEFER_BLOCKING 0x0 ;  /* 0x0000000000007b1d */ /* 0x000fe20000010000 */
[----:B------:R-:W-:-:S05]  /*0130*/  ISETP.GE.AND P0, PT, R0, R3, PT ;  /* 0x000000030000720c */ /* 0x000fca0003f06270 */
[----:B------:R-:W-:Y:S08]  /*0140*/  BSSY.RECONVERGENT B0, `(.L_x_1) ;  /* 0x00000c9000007945 */ /* 0x000ff00003800200 */
[----:B------:R-:W-:Y:S05]  /*0150*/  @P0 BRA `(.L_x_2) ;  /* 0x0000000c001c0947 */ /* 0x000fea0003800000 */
[----:B------:R-:W-:Y:S01]  /*0160*/  ISETP.GE.AND P0, PT, R0, 0x1, PT ;  /* 0x000000010000780c */ /* 0x000fe20003f06270 */
[----:B------:R-:W-:Y:S01]  /*0170*/  BSSY.RECONVERGENT B1, `(.L_x_3) ;  /* 0x0000099000017945 */ /* 0x000fe20003800200 */
[----:B------:R-:W-:Y:S01]  /*0180*/  IMAD.MOV.U32 R14, RZ, RZ, 0x1 ;  /* 0x00000001ff0e7424 */ /* 0x000fe200078e00ff */
[----:B------:R-:W-:Y:S01]  /*0190*/  CS2R R16, SRZ ;  /* 0x0000000000107805 */ /* 0x000fe2000001ff00 */
[----:B------:R-:W-:-:S09]  /*01a0*/  IMAD.MOV.U32 R15, RZ, RZ, 0x0 ;  /* 0x00000000ff0f7424 */ /* 0x000fd200078e00ff */
[----:B------:R-:W-:Y:S05]  /*01b0*/  @!P0 BRA `(.L_x_4) ;  /* 0x0000000800508947 */ /* 0x000fea0003800000 */
[----:B------:R-:W-:Y:S01]  /*01c0*/  BSSY.RECONVERGENT B2, `(.L_x_5) ;  /* 0x0000091000027945 */ /* 0x000fe20003800200 */
[----:B------:R-:W-:Y:S01]  /*01d0*/  MOV R16, RZ ;  /* 0x000000ff00107202 */ /* 0x000fe20000000f00 */
[----:B------:R-:W-:Y:S01]  /*01e0*/  IMAD.MOV.U32 R14, RZ, RZ, 0x1 ;  /* 0x00000001ff0e7424 */ /* 0x000fe200078e00ff */
[----:B0-----:R-:W-:Y:S01]  /*01f0*/  MOV R17, UR5 ;  /* 0x0000000500117c02 */ /* 0x001fe20008000f00 */
[----:B------:R-:W-:Y:S02]  /*0200*/  IMAD.MOV.U32 R5, RZ, RZ, R0 ;  /* 0x000000ffff057224 */ /* 0x000fe400078e0000 */
[----:B------:R-:W-:-:S07]  /*0210*/  IMAD.U32 R7, RZ, RZ, UR4 ;  /* 0x00000004ff077e24 */ /* 0x000fce000f8e00ff */
.L_x_8:
[C---:B------:R-:W-:Y:S01]  /*0220*/  IMAD.WIDE.U32 R26, R17.reuse, R17, RZ ;  /* 0x00000011111a7225 */ /* 0x040fe200078e00ff */
[----:B------:R-:W-:Y:S03]  /*0230*/  BSSY.RECONVERGENT B3, `(.L_x_6) ;  /* 0x0000082000037945 */ /* 0x000fe60003800200 */
[----:B------:R-:W-:-:S04]  /*0240*/  IMAD.WIDE.U32 R10, R17, R7, RZ ;  /* 0x00000007110a7225 */ /* 0x000fc800078e00ff */
[----:B------:R-:W-:-:S04]  /*0250*/  IMAD.WIDE.U32 R20, R27, 0x5, RZ ;  /* 0x000000051b147825 */ /* 0x000fc800078e00ff */
[----:B------:R-:W-:-:S04]  /*0260*/  IMAD.WIDE.U32 R22, R26, 0x5, RZ ;  /* 0x000000051a167825 */ /* 0x000fc800078e00ff */
[----:B------:R-:W-:-:S04]  /*0270*/  IMAD.WIDE.U32 R20, P0, R26, 0x2, R20 ;  /* 0x000000021a147825 */ /* 0x000fc80007800014 */
[----:B------:R-:W-:Y:S01]  /*0280*/  IMAD.WIDE.U32 R8, R7, R7, RZ ;  /* 0x0000000707087225 */ /* 0x000fe200078e00ff */
[----:B------:R-:W-:-:S03]  /*0290*/  MOV R18, R21 ;  /* 0x0000001500127202 */ /* 0x000fc60000000f00 */
[----:B------:R-:W-:Y:S01]  /*02a0*/  IMAD.X R19, RZ, RZ, RZ, P0 ;  /* 0x000000ffff137224 */ /* 0x000fe200000e06ff */
[----:B------:R-:W-:Y:S01]  /*02b0*/  IADD3 RZ, P0, PT, R23, R20, RZ ;  /* 0x0000001417ff7210 */ /* 0x000fe20007f1e0ff */
[----:B------:R-:W-:-:S04]  /*02c0*/  IMAD.WIDE.U32 R12, R11, 0x5, RZ ;  /* 0x000000050b0c7825 */ /* 0x000fc800078e00ff */
[----:B------:R-:W-:-:S04]  /*02d0*/  IMAD.WIDE.U32 R22, R9, 0x5, RZ ;  /* 0x0000000509167825 */ /* 0x000fc800078e00ff */
[----:B------:R-:W-:-:S04]  /*02e0*/  IMAD.WIDE.U32.X R18, R27, 0x2, R18, P0 ;  /* 0x000000021b127825 */ /* 0x000fc800000e0412 */
[----:B------:R-:W-:Y:S01]  /*02f0*/  IMAD.WIDE.U32 R24, R10, 0x5, RZ ;  /* 0x000000050a187825 */ /* 0x000fe200078e00ff */
[----:B------:R-:W-:-:S03]  /*0300*/  IADD3 R4, P2, PT, R26, -R18, RZ ;  /* 0x800000121a047210 */ /* 0x000fc60007f5e0ff */
[----:B------:R-:W-:Y:S01]  /*0310*/  IMAD.WIDE.U32 R12, P1, R10, 0x2, R12 ;  /* 0x000000020a0c7825 */ /* 0x000fe2000782000c */
[----:B------:R-:W-:-:S03]  /*0320*/  IADD3.X R15, PT, PT, R27, ~R19, RZ, P2, !PT ;  /* 0x800000131b0f7210 */ /* 0x000fc600017fe4ff */
[----:B------:R-:W-:Y:S01]  /*0330*/  IMAD.WIDE.U32 R20, R8, 0x5, RZ ;  /* 0x0000000508147825 */ /* 0x000fe200078e00ff */
[----:B------:R-:W-:-:S03]  /*0340*/  IADD3 RZ, P3, PT, R25, R12, RZ ;  /* 0x0000000c19ff7210 */ /* 0x000fc60007f7e0ff */
[----:B------:R-:W-:-:S04]  /*0350*/  IMAD.WIDE.U32 R22, P0, R8, 0x2, R22 ;  /* 0x0000000208167825 */ /* 0x000fc80007800016 */
[----:B------:R-:W-:Y:S01]  /*0360*/  IMAD.X R25, RZ, RZ, RZ, P1 ;  /* 0x000000ffff197224 */ /* 0x000fe200008e06ff */
[----:B------:R-:W-:Y:S01]  /*0370*/  IADD3 RZ, P1, PT, R21, R22, RZ ;  /* 0x0000001615ff7210 */ /* 0x000fe20007f3e0ff */
[----:B------:R-:W-:Y:S02]  /*0380*/  IMAD.X R21, RZ, RZ, RZ, P0 ;  /* 0x000000ffff157224 */ /* 0x000fe400000e06ff */
[----:B------:R-:W-:Y:S01]  /*0390*/  IMAD.MOV.U32 R24, RZ, RZ, R13 ;  /* 0x000000ffff187224 */ /* 0x000fe200078e000d */
[----:B------:R-:W-:Y:S01]  /*03a0*/  SHF.R.U64 R13, R4, 0x1, R15 ;  /* 0x00000001040d7819 */ /* 0x000fe2000000120f */
[----:B------:R-:W-:Y:S01]  /*03b0*/  IMAD.MOV.U32 R20, RZ, RZ, R23 ;  /* 0x000000ffff147224 */ /* 0x000fe200078e0017 */
[----:B------:R-:W-:Y:S01]  /*03c0*/  SHF.R.U32.HI R15, RZ, 0x1, R15 ;  /* 0x00000001ff0f7819 */ /* 0x000fe2000001160f */
[----:B------:R-:W-:-:S04]  /*03d0*/  IMAD.WIDE.U32.X R24, R11, 0x2, R24, P3 ;  /* 0x000000020b187825 */ /* 0x000fc800018e0418 */
[----:B------:R-:W-:Y:S01]  /*03e0*/  IMAD.WIDE.U32.X R20, R9, 0x2, R20, P1 ;  /* 0x0000000209147825 */ /* 0x000fe200008e0414 */
[----:B------:R-:W-:Y:S02]  /*03f0*/  IADD3 R4, P1, PT, R13, R18, RZ ;  /* 0x000000120d047210 */ /* 0x000fe40007f3e0ff */
[----:B------:R-:W-:Y:S02]  /*0400*/  IADD3 R13, P2, PT, R10, -R24, RZ ;  /* 0x800000180a0d7210 */ /* 0x000fe40007f5e0ff */
[----:B------:R-:W-:Y:S02]  /*0410*/  IADD3 R12, P0, PT, R8, -R20, RZ ;  /* 0x80000014080c7210 */ /* 0x000fe40007f1e0ff */
[----:B------:R-:W-:Y:S01]  /*0420*/  IADD3.X R19, PT, PT, R15, R19, RZ, P1, !PT ;  /* 0x000000130f137210 */ /* 0x000fe20000ffe4ff */
[----:B------:R-:W-:Y:S02]  /*0430*/  IMAD.X R6, R11, 0x1, ~R25, P2 ;  /* 0x000000010b067824 */ /* 0x000fe400010e0e19 */
[----:B------:R-:W-:Y:S01]  /*0440*/  IMAD.X R23, R9, 0x1, ~R21, P0 ;  /* 0x0000000109177824 */ /* 0x000fe200000e0e15 */
[----:B------:R-:W-:-:S02]  /*0450*/  SHF.R.U64 R19, R4, 0x1e, R19 ;  /* 0x0000001e04137819 */ /* 0x000fc40000001213 */
[----:B------:R-:W-:Y:S02]  /*0460*/  SHF.R.U64 R13, R13, 0x1, R6 ;  /* 0x000000010d0d7819 */ /* 0x000fe40000001206 */
[--C-:B------:R-:W-:Y:S01]  /*0470*/  SHF.R.U64 R15, R12, 0x1, R23.reuse ;  /* 0x000000010c0f7819 */ /* 0x100fe20000001217 */
[----:B------:R-:W-:Y:S01]  /*0480*/  IMAD R26, R19, -0x7fffffff, R26 ;  /* 0x80000001131a7824 */ /* 0x000fe200078e021a */
[----:B------:R-:W-:Y:S02]  /*0490*/  SHF.R.U32.HI R9, RZ, 0x1, R6 ;  /* 0x00000001ff097819 */ /* 0x000fe40000011606 */
[----:B------:R-:W-:Y:S02]  /*04a0*/  IADD3 R13, P1, PT, R13, R24, RZ ;  /* 0x000000180d0d7210 */ /* 0x000fe40007f3e0ff */
[----:B------:R-:W-:Y:S02]  /*04b0*/  SHF.R.U32.HI R23, RZ, 0x1, R23 ;  /* 0x00000001ff177819 */ /* 0x000fe40000011617 */
[----:B------:R-:W-:-:S02]  /*04c0*/  IADD3 R6, P0, PT, R15, R20, RZ ;  /* 0x000000140f067210 */ /* 0x000fc40007f1e0ff */
[----:B------:R-:W-:-:S03]  /*04d0*/  IADD3.X R24, PT, PT, R9, R25, RZ, P1, !PT ;  /* 0x0000001909187210 */ /* 0x000fc60000ffe4ff */
[----:B------:R-:W-:Y:S01]  /*04e0*/  IMAD.X R9, R23, 0x1, R21, P0 ;  /* 0x0000000117097824 */ /* 0x000fe200000e0615 */
[--C-:B------:R-:W-:Y:S02]  /*04f0*/  SHF.R.U32.HI R4, RZ, 0x1e, R24.reuse ;  /* 0x0000001eff047819 */ /* 0x100fe40000011618 */
[----:B------:R-:W-:Y:S02]  /*0500*/  SHF.R.U64 R13, R13, 0x1e, R24 ;  /* 0x0000001e0d0d7819 */ /* 0x000fe40000001218 */
[----:B------:R-:W-:Y:S01]  /*0510*/  SHF.R.U64 R9, R6, 0x1e, R9 ;  /* 0x0000001e06097819 */ /* 0x000fe20000001209 */
[----:B------:R-:W-:Y:S02]  /*0520*/  IMAD R6, R4, -0x7fffffff, RZ ;  /* 0x8000000104067824 */ /* 0x000fe400078e02ff */
[----:B------:R-:W-:-:S04]  /*0530*/  IMAD.WIDE.U32 R10, R13, -0x7fffffff, R10 ;  /* 0x800000010d0a7825 */ /* 0x000fc800078e000a */
[----:B------:R-:W-:Y:S01]  /*0540*/  IMAD R4, R9, -0x7fffffff, R8 ;  /* 0x8000000109047824 */ /* 0x000fe200078e0208 */
[----:B------:R-:W-:Y:S02]  /*0550*/  LOP3.LUT R8, R5, 0x1, RZ, 0xc0, !PT ;  /* 0x0000000105087812 */ /* 0x000fe400078ec0ff */
[----:B------:R-:W-:Y:S02]  /*0560*/  LOP3.LUT R9, R26, 0x7fffffff, RZ, 0x3c, !PT ;  /* 0x7fffffff1a097812 */ /* 0x000fe400078e3cff */
[----:B------:R-:W-:Y:S02]  /*0570*/  ISETP.NE.U32.AND P2, PT, R8, 0x1, PT ;  /* 0x000000010800780c */ /* 0x000fe40003f45070 */
[----:B------:R-:W-:Y:S01]  /*0580*/  IADD3 R6, PT, PT, R11, -R13, R6 ;  /* 0x8000000d0b067210 */ /* 0x000fe20007ffe006 */
[----:B------:R-:W-:Y:S01]  /*0590*/  IMAD.IADD R4, R4, 0x1, R9 ;  /* 0x0000000104047824 */ /* 0x000fe200078e0209 */
[----:B------:R-:W-:-:S04]  /*05a0*/  ISETP.GE.U32.AND P0, PT, R10, 0x40000000, PT ;  /* 0x400000000a00780c */ /* 0x000fc80003f06070 */
[----:B------:R-:W-:Y:S02]  /*05b0*/  ISETP.GE.U32.AND.EX P0, PT, R6, RZ, PT, P0 ;  /* 0x000000ff0600720c */ /* 0x000fe40003f06100 */
[----:B------:R-:W-:-:S03]  /*05c0*/  ISETP.GE.U32.AND P1, PT, R4, 0x7fffffff, PT ;  /* 0x7fffffff0400780c */ /* 0x000fc60003f26070 */
[----:B------:R-:W-:Y:S10]  /*05d0*/  @P2 BRA `(.L_x_7) ;  /* 0x00000004001c2947 */ /* 0x000ff40003800000 */
[----:B------:R-:W-:-:S04]  /*05e0*/  IMAD.WIDE.U32 R8, R7, R16, RZ ;  /* 0x0000001007087225 */ /* 0x000fc800078e00ff */
[----:B------:R-:W-:-:S04]  /*05f0*/  IMAD.WIDE.U32 R12, R17, R14, RZ ;  /* 0x0000000e110c7225 */ /* 0x000fc800078e00ff */
[----:B------:R-:W-:-:S04]  /*0600*/  IMAD.WIDE.U32 R20, R9, 0x5, RZ ;  /* 0x0000000509147825 */ /* 0x000fc800078e00ff */
[----:B------:R-:W-:-:S04]  /*0610*/  IMAD.WIDE.U32 R22, R8, 0x5, RZ ;  /* 0x0000000508167825 */ /* 0x000fc800078e00ff */
[----:B------:R-:W-:-:S04]  /*0620*/  IMAD.WIDE.U32 R20, P2, R8, 0x2, R20 ;  /* 0x0000000208147825 */ /* 0x000fc80007840014 */
[----:B------:R-:W-:Y:S01]  /*0630*/  IMAD.MOV.U32 R24, RZ, RZ, R21 ;  /* 0x000000ffff187224 */ /* 0x000fe200078e0015 */
[----:B------:R-:W-:Y:S01]  /*0640*/  IADD3.X R25, PT, PT, RZ, RZ, RZ, P2, !PT ;  /* 0x000000ffff197210 */ /* 0x000fe200017fe4ff */
[----:B------:R-:W-:Y:S01]  /*0650*/  IMAD.WIDE.U32 R18, R13, 0x5, RZ ;  /* 0x000000050d127825 */ /* 0x000fe200078e00ff */
[----:B------:R-:W-:-:S03]  /*0660*/  IADD3 RZ, P2, PT, R23, R20, RZ ;  /* 0x0000001417ff7210 */ /* 0x000fc60007f5e0ff */
[----:B------:R-:W-:-:S04]  /*0670*/  IMAD.WIDE.U32 R16, R17, R16, RZ ;  /* 0x0000001011107225 */ /* 0x000fc800078e00ff */
[----:B------:R-:W-:-:S04]  /*0680*/  IMAD.WIDE.U32.X R24, R9, 0x2, R24, P2 ;  /* 0x0000000209187825 */ /* 0x000fc800010e0418 */
[----:B------:R-:W-:Y:S01]  /*0690*/  IMAD.WIDE.U32 R18, P3, R12, 0x2, R18 ;  /* 0x000000020c127825 */ /* 0x000fe20007860012 */
[----:B------:R-:W-:-:S03]  /*06a0*/  IADD3 R15, P2, PT, R8, -R24, RZ ;  /* 0x80000018080f7210 */ /* 0x000fc60007f5e0ff */
[----:B------:R-:W-:Y:S01]  /*06b0*/  IMAD.WIDE.U32 R26, R12, 0x5, RZ ;  /* 0x000000050c1a7825 */ /* 0x000fe200078e00ff */
[----:B------:R-:W-:-:S03]  /*06c0*/  IADD3.X R6, PT, PT, R9, ~R25, RZ, P2, !PT ;  /* 0x8000001909067210 */ /* 0x000fc600017fe4ff */
[----:B------:R-:W-:Y:S01]  /*06d0*/  IMAD.WIDE.U32 R22, R17, 0x5, RZ ;  /* 0x0000000511167825 */ /* 0x000fe200078e00ff */
[--C-:B------:R-:W-:Y:S02]  /*06e0*/  SHF.R.U64 R9, R15, 0x1, R6.reuse ;  /* 0x000000010f097819 */ /* 0x100fe40000001206 */
[----:B------:R-:W-:Y:S01]  /*06f0*/  SHF.R.U32.HI R15, RZ, 0x1, R6 ;  /* 0x00000001ff0f7819 */ /* 0x000fe20000011606 */
[----:B------:R-:W-:Y:S01]  /*0700*/  IMAD.X R21, RZ, RZ, RZ, P3 ;  /* 0x000000ffff157224 */ /* 0x000fe200018e06ff */
[----:B------:R-:W-:Y:S01]  /*0710*/  IADD3 RZ, P3, PT, R27, R18, RZ ;  /* 0x000000121bff7210 */ /* 0x000fe20007f7e0ff */
[----:B------:R-:W-:Y:S01]  /*0720*/  IMAD.MOV.U32 R20, RZ, RZ, R19 ;  /* 0x000000ffff147224 */ /* 0x000fe200078e0013 */
[----:B------:R-:W-:Y:S01]  /*0730*/  IADD3 R9, P4, PT, R9, R24, RZ ;  /* 0x0000001809097210 */ /* 0x000fe20007f9e0ff */
[----:B------:R-:W-:-:S03]  /*0740*/  IMAD.WIDE.U32 R22, P2, R16, 0x2, R22 ;  /* 0x0000000210167825 */ /* 0x000fc60007840016 */
[----:B------:R-:W-:Y:S01]  /*0750*/  IADD3.X R6, PT, PT, R15, R25, RZ, P4, !PT ;  /* 0x000000190f067210 */ /* 0x000fe200027fe4ff */
[----:B------:R-:W-:-:S03]  /*0760*/  IMAD.WIDE.U32 R18, R16, 0x5, RZ ;  /* 0x0000000510127825 */ /* 0x000fc600078e00ff */
[----:B------:R-:W-:Y:S01]  /*0770*/  SHF.R.U64 R9, R9, 0x1e, R6 ;  /* 0x0000001e09097819 */ /* 0x000fe20000001206 */
[----:B------:R-:W-:Y:S01]  /*0780*/  IMAD.WIDE.U32.X R20, R13, 0x2, R20, P3 ;  /* 0x000000020d147825 */ /* 0x000fe200018e0414 */
[----:B------:R-:W-:-:S03]  /*0790*/  IADD3 RZ, P3, PT, R19, R22, RZ ;  /* 0x0000001613ff7210 */ /* 0x000fc60007f7e0ff */
[----:B------:R-:W-:Y:S01]  /*07a0*/  IMAD.X R19, RZ, RZ, RZ, P2 ;  /* 0x000000ffff137224 */ /* 0x000fe200010e06ff */
[----:B------:R-:W-:Y:S01]  /*07b0*/  IADD3 R15, P2, PT, R12, -R20, RZ ;  /* 0x800000140c0f7210 */ /* 0x000fe20007f5e0ff */
[----:B------:R-:W-:Y:S02]  /*07c0*/  IMAD.MOV.U32 R18, RZ, RZ, R23 ;  /* 0x000000ffff127224 */ /* 0x000fe400078e0017 */
[----:B------:R-:W-:Y:S02]  /*07d0*/  IMAD R8, R9, -0x7fffffff, R8 ;  /* 0x8000000109087824 */ /* 0x000fe400078e0208 */
[----:B------:R-:W-:Y:S02]  /*07e0*/  IMAD.X R22, R13, 0x1, ~R21, P2 ;  /* 0x000000010d167824 */ /* 0x000fe400010e0e15 */
[----:B------:R-:W-:-:S03]  /*07f0*/  IMAD.WIDE.U32.X R18, R17, 0x2, R18, P3 ;  /* 0x0000000211127825 */ /* 0x000fc600018e0412 */
[--C-:B------:R-:W-:Y:S02]  /*0800*/  SHF.R.U64 R15, R15, 0x1, R22.reuse ;  /* 0x000000010f0f7819 */ /* 0x100fe40000001216 */
[----:B------:R-:W-:Y:S02]  /*0810*/  IADD3 R13, P2, PT, R16, -R18, RZ ;  /* 0x80000012100d7210 */ /* 0x000fe40007f5e0ff */
[----:B------:R-:W-:Y:S02]  /*0820*/  SHF.R.U32.HI R23, RZ, 0x1, R22 ;  /* 0x00000001ff177819 */ /* 0x000fe40000011616 */
[----:B------:R-:W-:Y:S01]  /*0830*/  IADD3 R22, P3, PT, R15, R20, RZ ;  /* 0x000000140f167210 */ /* 0x000fe20007f7e0ff */
[----:B------:R-:W-:Y:S01]  /*0840*/  IMAD.WIDE.U32 R14, R7, R14, RZ ;  /* 0x0000000e070e7225 */ /* 0x000fe200078e00ff */
[----:B------:R-:W-:-:S03]  /*0850*/  IADD3.X R20, PT, PT, R17, ~R19, RZ, P2, !PT ;  /* 0x8000001311147210 */ /* 0x000fc600017fe4ff */
[----:B------:R-:W-:Y:S01]  /*0860*/  IMAD.X R7, R23, 0x1, R21, P3 ;  /* 0x0000000117077824 */ /* 0x000fe200018e0615 */
[--C-:B------:R-:W-:Y:S02]  /*0870*/  SHF.R.U64 R13, R13, 0x1, R20.reuse ;  /* 0x000000010d0d7819 */ /* 0x100fe40000001214 */
[----:B------:R-:W-:Y:S01]  /*0880*/  SHF.R.U32.HI R17, RZ, 0x1, R20 ;  /* 0x00000001ff117819 */ /* 0x000fe20000011614 */
[----:B------:R-:W-:Y:S01]  /*0890*/  IMAD.WIDE.U32 R20, R15, 0x5, RZ ;  /* 0x000000050f147825 */ /* 0x000fe200078e00ff */
[----:B------:R-:W-:-:S05]  /*08a0*/  IADD3 R13, P2, PT, R13, R18, RZ ;  /* 0x000000120d0d7210 */ /* 0x000fca0007f5e0ff */
[----:B------:R-:W-:Y:S02]  /*08b0*/  IMAD.X R24, R17, 0x1, R19, P2 ;  /* 0x0000000111187824 */ /* 0x000fe400010e0613 */
[----:B------:R-:W-:-:S03]  /*08c0*/  IMAD.WIDE.U32 R20, P2, R14, 0x2, R20 ;  /* 0x000000020e147825 */ /* 0x000fc60007840014 */
[----:B------:R-:W-:Y:S01]  /*08d0*/  SHF.R.U64 R13, R13, 0x1e, R24 ;  /* 0x0000001e0d0d7819 */ /* 0x000fe20000001218 */
[----:B------:R-:W-:-:S04]  /*08e0*/  IMAD.WIDE.U32 R18, R14, 0x5, RZ ;  /* 0x000000050e127825 */ /* 0x000fc800078e00ff */
[----:B------:R-:W-:Y:S01]  /*08f0*/  IMAD.MOV.U32 R18, RZ, RZ, R21 ;  /* 0x000000ffff127224 */ /* 0x000fe200078e0015 */
[----:B------:R-:W-:Y:S01]  /*0900*/  IADD3 RZ, P3, PT, R19, R20, RZ ;  /* 0x0000001413ff7210 */ /* 0x000fe20007f7e0ff */
[----:B------:R-:W-:Y:S01]  /*0910*/  IMAD R16, R13, -0x7fffffff, R16 ;  /* 0x800000010d107824 */ /* 0x000fe200078e0210 */
[----:B------:R-:W-:Y:S02]  /*0920*/  IADD3.X R19, PT, PT, RZ, RZ, RZ, P2, !PT ;  /* 0x000000ffff137210 */ /* 0x000fe400017fe4ff */
[----:B------:R-:W-:Y:S02]  /*0930*/  SHF.R.U64 R13, R22, 0x1e, R7 ;  /* 0x0000001e160d7819 */ /* 0x000fe40000001207 */
[----:B------:R-:W-:Y:S01]  /*0940*/  LOP3.LUT R7, R16, 0x7fffffff, RZ, 0x3c, !PT ;  /* 0x7fffffff10077812 */ /* 0x000fe200078e3cff */
[----:B------:R-:W-:-:S04]  /*0950*/  IMAD.WIDE.U32.X R18, R15, 0x2, R18, P3 ;  /* 0x000000020f127825 */ /* 0x000fc800018e0412 */
[----:B------:R-:W-:Y:S01]  /*0960*/  IMAD R13, R13, -0x7fffffff, R12 ;  /* 0x800000010d0d7824 */ /* 0x000fe200078e020c */
[----:B------:R-:W-:-:S03]  /*0970*/  IADD3 R17, P2, PT, R14, -R18, RZ ;  /* 0x800000120e117210 */ /* 0x000fc60007f5e0ff */
[----:B------:R-:W-:Y:S02]  /*0980*/  IMAD.IADD R16, R8, 0x1, R13 ;  /* 0x0000000108107824 */ /* 0x000fe400078e020d */
[----:B------:R-:W-:-:S03]  /*0990*/  IMAD.X R20, R15, 0x1, ~R19, P2 ;  /* 0x000000010f147824 */ /* 0x000fc600010e0e13 */
[----:B------:R-:W-:Y:S02]  /*09a0*/  ISETP.GE.U32.AND P3, PT, R16, 0x7fffffff, PT ;  /* 0x7fffffff1000780c */ /* 0x000fe40003f66070 */
[--C-:B------:R-:W-:Y:S02]  /*09b0*/  SHF.R.U64 R15, R17, 0x1, R20.reuse ;  /* 0x00000001110f7819 */ /* 0x100fe40000001214 */
[----:B------:R-:W-:Y:S02]  /*09c0*/  SHF.R.U32.HI R17, RZ, 0x1, R20 ;  /* 0x00000001ff117819 */ /* 0x000fe40000011614 */
[----:B------:R-:W-:-:S04]  /*09d0*/  IADD3 R15, P2, PT, R15, R18, RZ ;  /* 0x000000120f0f7210 */ /* 0x000fc80007f5e0ff */
[----:B------:R-:W-:-:S03]  /*09e0*/  IADD3.X R18, PT, PT, R17, R19, RZ, P2, !PT ;  /* 0x0000001311127210 */ /* 0x000fc600017fe4ff */
[----:B------:R-:W-:Y:S01]  /*09f0*/  @P3 VIADD R16, R16, 0x80000001 ;  /* 0x8000000110103836 */ /* 0x000fe20000000000 */
[----:B------:R-:W-:-:S05]  /*0a00*/  SHF.R.U64 R15, R15, 0x1e, R18 ;  /* 0x0000001e0f0f7819 */ /* 0x000fca0000001212 */
[----:B------:R-:W-:-:S04]  /*0a10*/  IMAD R14, R15, -0x7fffffff, R14 ;  /* 0x800000010f0e7824 */ /* 0x000fc800078e020e */
[----:B------:R-:W-:-:S05]  /*0a20*/  IMAD.IADD R14, R14, 0x1, R7 ;  /* 0x000000010e0e7824 */ /* 0x000fca00078e0207 */
[----:B------:R-:W-:-:S13]  /*0a30*/  ISETP.GE.U32.AND P2, PT, R14, 0x7fffffff, PT ;  /* 0x7fffffff0e00780c */ /* 0x000fda0003f46070 */
[----:B------:R-:W-:-:S07]  /*0a40*/  @P2 IADD3 R14, PT, PT, R14, -0x7fffffff, RZ ;  /* 0x800000010e0e2810 */ /* 0x000fce0007ffe0ff */
.L_x_7:
[----:B-1----:R-:W-:Y:S05]  /*0a50*/  BSYNC.RECONVERGENT B3 ;  /* 0x0000000000037941 */ /* 0x002fea0003800200 */
.L_x_6:
[----:B------:R-:W-:Y:S01]  /*0a60*/  ISETP.GT.U32.AND P2, PT, R5, 0x1, PT ;  /* 0x000000010500780c */ /* 0x000fe20003f44070 */
[----:B------:R-:W-:Y:S01]  /*0a70*/  @P1 VIADD R4, R4, 0x80000001 ;  /* 0x8000000104041836 */ /* 0x000fe20000000000 */
[----:B------:R-:W-:Y:S02]  /*0a80*/  SHF.L.U32 R17, R10, 0x1, RZ ;  /* 0x000000010a117819 */ /* 0x000fe400000006ff */
[----:B------:R-:W-:Y:S01]  /*0a90*/  SHF.R.U32.HI R5, RZ, 0x1, R5 ;  /* 0x00000001ff057819 */ /* 0x000fe20000011605 */
[----:B------:R-:W-:Y:S01]  /*0aa0*/  IMAD.MOV.U32 R7, RZ, RZ, R4 ;  /* 0x000000ffff077224 */ /* 0x000fe200078e0004 */
[----:B------:R-:W-:-:S07]  /*0ab0*/  @P0 IADD3 R17, PT, PT, R17, -0x7fffffff, RZ ;  /* 0x8000000111110810 */ /* 0x000fce0007ffe0ff */
[----:B------:R-:W-:Y:S05]  /*0ac0*/  @P2 BRA `(.L_x_8) ;  /* 0xfffffff400d42947 */ /* 0x000fea000383ffff */
[----:B------:R-:W-:Y:S05]  /*0ad0*/  BSYNC.RECONVERGENT B2 ;  /* 0x0000000000027941 */ /* 0x000fea0003800200 */
.L_x_5:
[----:B------:R-:W-:Y:S02]  /*0ae0*/  HFMA2 R15, -RZ, RZ, 0, 0 ;  /* 0x00000000ff0f7431 */ /* 0x000fe400000001ff */
[----:B------:R-:W-:-:S07]  /*0af0*/  IMAD.MOV.U32 R17, RZ, RZ, RZ ;  /* 0x000000ffff117224 */ /* 0x000fce00078e00ff */
.L_x_4:
[----:B01----:R-:W-:Y:S05]  /*0b00*/  BSYNC.RECONVERGENT B1 ;  /* 0x0000000000017941 */ /* 0x003fea0003800200 */
.L_x_3:
[----:B------:R-:W-:Y:S02]  /*0b10*/  IMAD R11, R17, UR7, RZ ;  /* 0x00000007110b7c24 */ /* 0x000fe4000f8e02ff */
[----:B------:R-:W-:-:S04]  /*0b20*/  IMAD.WIDE.U32 R4, R16, UR7, RZ ;  /* 0x0000000710047c25 */ /* 0x000fc8000f8e00ff */
[----:B------:R-:W-:Y:S01]  /*0b30*/  IMAD R9, R15, UR6, RZ ;  /* 0x000000060f097c24 */ /* 0x000fe2000f8e02ff */
[----:B------:R-:W-:Y:S01]  /*0b40*/  IADD3 R11, PT, PT, R5, R11, RZ ;  /* 0x0000000b050b7210 */ /* 0x000fe20007ffe0ff */
[----:B------:R-:W-:-:S04]  /*0b50*/  IMAD.WIDE.U32 R6, R14, UR6, RZ ;  /* 0x000000060e067c25 */ /* 0x000fc8000f8e00ff */
[----:B------:R-:W-:Y:S02]  /*0b60*/  IMAD.IADD R5, R7, 0x1, R9 ;  /* 0x0000000107057824 */ /* 0x000fe400078e0209 */
[----:B------:R-:W-:-:S04]  /*0b70*/  IMAD.WIDE.U32 R12, R11, 0x5, RZ ;  /* 0x000000050b0c7825 */ /* 0x000fc800078e00ff */
[----:B------:R-:W-:-:S04]  /*0b80*/  IMAD.WIDE.U32 R8, R5, 0x5, RZ ;  /* 0x0000000505087825 */ /* 0x000fc800078e00ff */
[----:B------:R-:W-:-:S04]  /*0b90*/  IMAD.WIDE.U32 R16, P1, R4, 0x2, R12 ;  /* 0x0000000204107825 */ /* 0x000fc8000782000c */
[----:B------:R-:W-:Y:S01]  /*0ba0*/  IMAD.WIDE.U32 R14, R4, 0x5, RZ ;  /* 0x00000005040e7825 */ /* 0x000fe200078e00ff */
[----:B------:R-:W-:Y:S02]  /*0bb0*/  IADD3.X R19, PT, PT, RZ, RZ, RZ, P1, !PT ;  /* 0x000000ffff137210 */ /* 0x000fe40000ffe4ff */
[----:B------:R-:W-:Y:S01]  /*0bc0*/  MOV R18, R17 ;  /* 0x0000001100127202 */ /* 0x000fe20000000f00 */
[----:B------:R-:W-:Y:S01]  /*0bd0*/  IMAD.WIDE.U32 R12, P0, R6, 0x2, R8 ;  /* 0x00000002060c7825 */ /* 0x000fe20007800008 */
[----:B------:R-:W-:-:S03]  /*0be0*/  IADD3 RZ, P1, PT, R15, R16, RZ ;  /* 0x000000100fff7210 */ /* 0x000fc60007f3e0ff */
[----:B------:R-:W-:-:S04]  /*0bf0*/  IMAD.WIDE.U32 R8, R6, 0x5, RZ ;  /* 0x0000000506087825 */ /* 0x000fc800078e00ff */
[----:B------:R-:W-:Y:S01]  /*0c00*/  IMAD.X R15, RZ, RZ, RZ, P0 ;  /* 0x000000ffff0f7224 */ /* 0x000fe200000e06ff */
[----:B------:R-:W-:Y:S01]  /*0c10*/  IADD3 RZ, P0, PT, R9, R12, RZ ;  /* 0x0000000c09ff7210 */ /* 0x000fe20007f1e0ff */
[----:B------:R-:W-:Y:S02]  /*0c20*/  IMAD.MOV.U32 R14, RZ, RZ, R13 ;  /* 0x000000ffff0e7224 */ /* 0x000fe400078e000d */
[----:B------:R-:W-:-:S04]  /*0c30*/  IMAD.WIDE.U32.X R8, R11, 0x2, R18, P1 ;  /* 0x000000020b087825 */ /* 0x000fc800008e0412 */
[----:B------:R-:W-:Y:S01]  /*0c40*/  IMAD.WIDE.U32.X R12, R5, 0x2, R14, P0 ;  /* 0x00000002050c7825 */ /* 0x000fe200000e040e */
[----:B------:R-:W-:Y:S02]  /*0c50*/  IADD3 R7, P1, PT, R4, -R8, RZ ;  /* 0x8000000804077210 */ /* 0x000fe40007f3e0ff */
[----:B------:R-:W-:Y:S02]  /*0c60*/  IADD3 R14, P0, PT, R6, -R12, RZ ;  /* 0x8000000c060e7210 */ /* 0x000fe40007f1e0ff */
[----:B------:R-:W-:-:S03]  /*0c70*/  IADD3.X R10, PT, PT, R11, ~R9, RZ, P1, !PT ;  /* 0x800000090b0a7210 */ /* 0x000fc60000ffe4ff */
[----:B------:R-:W-:Y:S01]  /*0c80*/  IMAD.X R15, R5, 0x1, ~R13, P0 ;  /* 0x00000001050f7824 */ /* 0x000fe200000e0e0d */
[--C-:B------:R-:W-:Y:S02]  /*0c90*/  SHF.R.U64 R7, R7, 0x1, R10.reuse ;  /* 0x0000000107077819 */ /* 0x100fe4000000120a */
[----:B------:R-:W-:Y:S02]  /*0ca0*/  SHF.R.U32.HI R5, RZ, 0x1, R10 ;  /* 0x00000001ff057819 */ /* 0x000fe4000001160a */
[--C-:B------:R-:W-:Y:S02]  /*0cb0*/  SHF.R.U64 R11, R14, 0x1, R15.reuse ;  /* 0x000000010e0b7819 */ /* 0x100fe4000000120f */
[----:B------:R-:W-:Y:S02]  /*0cc0*/  IADD3 R7, P1, PT, R7, R8, RZ ;  /* 0x0000000807077210 */ /* 0x000fe40007f3e0ff */
[----:B------:R-:W-:Y:S02]  /*0cd0*/  SHF.R.U32.HI R15, RZ, 0x1, R15 ;  /* 0x00000001ff0f7819 */ /* 0x000fe4000001160f */
[----:B------:R-:W-:-:S02]  /*0ce0*/  IADD3 R10, P0, PT, R11, R12, RZ ;  /* 0x0000000c0b0a7210 */ /* 0x000fc40007f1e0ff */
[----:B------:R-:W-:-:S03]  /*0cf0*/  IADD3.X R8, PT, PT, R5, R9, RZ, P1, !PT ;  /* 0x0000000905087210 */ /* 0x000fc60000ffe4ff */
[----:B------:R-:W-:Y:S01]  /*0d00*/  IMAD.X R9, R15, 0x1, R13, P0 ;  /* 0x000000010f097824 */ /* 0x000fe200000e060d */
[----:B------:R-:W-:-:S04]  /*0d10*/  SHF.R.U64 R7, R7, 0x1e, R8 ;  /* 0x0000001e07077819 */ /* 0x000fc80000001208 */
[----:B------:R-:W-:Y:S01]  /*0d20*/  SHF.R.U64 R9, R10, 0x1e, R9 ;  /* 0x0000001e0a097819 */ /* 0x000fe20000001209 */
[----:B------:R-:W-:Y:S02]  /*0d30*/  IMAD R7, R7, -0x7fffffff, R4 ;  /* 0x8000000107077824 */ /* 0x000fe400078e0204 */
[----:B------:R-:W0:Y:S02]  /*0d40*/  LDC.64 R4, c[0x0][0x380] ;  /* 0x0000e000ff047b82 */ /* 0x000e240000000a00 */
[----:B------:R-:W-:Y:S01]  /*0d50*/  IMAD R6, R9, -0x7fffffff, R6 ;  /* 0x8000000109067824 */ /* 0x000fe200078e0206 */
[----:B------:R-:W-:Y:S01]  /*0d60*/  LOP3.LUT R7, R7, 0x7fffffff, RZ, 0x3c, !PT ;  /* 0x7fffffff07077812 */ /* 0x000fe200078e3cff */
[----:B------:R-:W-:-:S03]  /*0d70*/  IMAD.IADD R9, R0, 0x1, R2 ;  /* 0x0000000100097824 */ /* 0x000fc600078e0202 */
[----:B------:R-:W-:-:S04]  /*0d80*/  IADD3 R7, PT, PT, R6, R7, RZ ;  /* 0x0000000706077210 */ /* 0x000fc80007ffe0ff */
[----:B------:R-:W-:Y:S01]  /*0d90*/  ISETP.GE.U32.AND P0, PT, R7, 0x7fffffff, PT ;  /* 0x7fffffff0700780c */ /* 0x000fe20003f06070 */
[----:B0-----:R-:W-:-:S12]  /*0da0*/  IMAD.WIDE R4, R9, 0x4, R4 ;  /* 0x0000000409047825 */ /* 0x001fd800078e0204 */
[----:B------:R-:W-:-:S05]  /*0db0*/  @P0 IADD3 R7, PT, PT, R7, -0x7fffffff, RZ ;  /* 0x8000000107070810 */ /* 0x000fca0007ffe0ff */
[----:B------:R2:W-:Y:S02]  /*0dc0*/  STG.E desc[UR40][R4.64], R7 ;  /* 0x0000000704007986 */ /* 0x0005e4000c101928 */
.L_x_2:
[----:B01----:R-:W-:Y:S05]  /*0dd0*/  BSYNC.RECONVERGENT B0 ;  /* 0x0000000000007941 */ /* 0x003fea0003800200 */
.L_x_1:
[----:B------:R-:W-:Y:S01]  /*0de0*/  UIMAD.WIDE.U32 UR14, UR6, UR7, URZ ;  /* 0x00000007060e72a5 */ /* 0x000fe2000f8e00ff */
[----:B------:R-:W-:Y:S01]  /*0df0*/  ISETP.GT.U32.AND P0, PT, R3, 0x1, PT ;  /* 0x000000010300780c */ /* 0x000fe20003f04070 */
[----:B------:R-:W-:Y:S01]  /*0e00*/  UIMAD.WIDE.U32 UR12, UR7, UR7, URZ ;  /* 0x00000007070c72a5 */ /* 0x000fe2000f8e00ff */
[--C-:B--2---:R-:W-:Y:S01]  /*0e10*/  SHF.R.U32.HI R4, RZ, 0x1, R3.reuse ;  /* 0x00000001ff047819 */ /* 0x104fe20000011603 */
[----:B------:R-:W-:Y:S01]  /*0e20*/  UIMAD.WIDE.U32 UR10, UR4, UR5, URZ ;  /* 0x00000005040a72a5 */ /* 0x000fe2000f8e00ff */
[----:B------:R-:W-:Y:S01]  /*0e30*/  IMAD.IADD R2, R2, 0x1, R3 ;  /* 0x0000000102027824 */ /* 0x000fe200078e0203 */
[----:B------:R-:W-:Y:S01]  /*0e40*/  UIMAD.WIDE.U32 UR8, UR5, UR5, URZ ;  /* 0x00000005050872a5 */ /* 0x000fe2000f8e00ff */
[----:B------:R-:W-:Y:S01]  /*0e50*/  MOV R3, R4 ;  /* 0x0000000400037202 */ /* 0x000fe20000000f00 */
[----:B------:R-:W-:Y:S02]  /*0e60*/  UIMAD.WIDE.U32 UR6, UR6, UR6, URZ ;  /* 0x00000006060672a5 */ /* 0x000fe4000f8e00ff */
[----:B------:R-:W-:-:S02]  /*0e70*/  UIMAD.WIDE.U32 UR4, UR4, UR4, URZ ;  /* 0x00000004040472a5 */ /* 0x000fc4000f8e00ff */
[----:B------:R-:W-:Y:S02]  /*0e80*/  UIMAD.WIDE.U32 UR20, UR15, 0x5, URZ ;  /* 0x000000050f1478a5 */ /* 0x000fe4000f8e00ff */
[----:B------:R-:W-:Y:S02]  /*0e90*/  UIMAD.WIDE.U32 UR18, UR13, 0x5, URZ ;  /* 0x000000050d1278a5 */ /* 0x000fe4000f8e00ff */
[----:B------:R-:W-:Y:S02]  /*0ea0*/  UIMAD.WIDE.U32 UR28, UR11, 0x5, URZ ;  /* 0x000000050b1c78a5 */ /* 0x000fe4000f8e00ff */
[----:B------:R-:W-:Y:S02]  /*0eb0*/  UIMAD.WIDE.U32 UR24, UR9, 0x5, URZ ;  /* 0x00000005091878a5 */ /* 0x000fe4000f8e00ff */
[----:B------:R-:W-:Y:S02]  /*0ec0*/  UIMAD.WIDE.U32 UR16, UR7, 0x5, URZ ;  /* 0x00000005071078a5 */ /* 0x000fe4000f8e00ff */
[----:B------:R-:W-:-:S02]  /*0ed0*/  UIMAD.WIDE.U32 UR38, UR14, 0x5, URZ ;  /* 0x000000050e2678a5 */ /* 0x000fc4000f8e00ff */
[----:B------:R-:W-:Y:S02]  /*0ee0*/  UIMAD.WIDE.U32 UR26, UR5, 0x5, URZ ;  /* 0x00000005051a78a5 */ /* 0x000fe4000f8e00ff */
[----:B------:R-:W-:Y:S02]  /*0ef0*/  UIMAD.WIDE.U32 UR22, UP3, UR14, 0x2, UR20 ;  /* 0x000000020e1678a5 */ /* 0x000fe4000f860014 */
[----:B------:R-:W-:Y:S02]  /*0f00*/  UIMAD.WIDE.U32 UR34, UR12, 0x5, URZ ;  /* 0x000000050c2278a5 */ /* 0x000fe4000f8e00ff */
[----:B------:R-:W-:Y:S02]  /*0f10*/  UIMAD.WIDE.U32 UR18, UP2, UR12, 0x2, UR18 ;  /* 0x000000020c1278a5 */ /* 0x000fe4000f840012 */
[----:B------:R-:W-:Y:S02]  /*0f20*/  UIMAD.WIDE.U32 UR36, UP6, UR10, 0x2, UR28 ;  /* 0x000000020a2478a5 */ /* 0x000fe4000f8c001c */
[----:B------:R-:W-:-:S02]  /*0f30*/  UIMAD.WIDE.U32 UR32, UP5, UR8, 0x2, UR24 ;  /* 0x00000002082078a5 */ /* 0x000fc4000f8a0018 */
[----:B------:R-:W-:Y:S02]  /*0f40*/  UIMAD.WIDE.U32 UR44, UR8, 0x5, URZ ;  /* 0x00000005082c78a5 */ /* 0x000fe4000f8e00ff */
[----:B------:R-:W-:Y:S02]  /*0f50*/  UIMAD.WIDE.U32 UR24, UP1, UR6, 0x2, UR16 ;  /* 0x00000002061878a5 */ /* 0x000fe4000f820010 */
[----:B------:R-:W-:Y:S02]  /*0f60*/  UIMAD.WIDE.U32 UR46, UR10, 0x5, URZ ;  /* 0x000000050a2e78a5 */ /* 0x000fe4000f8e00ff */
[----:B------:R-:W-:Y:S02]  /*0f70*/  UIMAD.WIDE.U32 UR30, UR6, 0x5, URZ ;  /* 0x00000005061e78a5 */ /* 0x000fe4000f8e00ff */
[----:B------:R-:W-:Y:S02]  /*0f80*/  UIMAD.WIDE.U32 UR28, UP0, UR4, 0x2, UR26 ;  /* 0x00000002041c78a5 */ /* 0x000fe4000f80001a */
[----:B------:R-:W-:-:S02]  /*0f90*/  UIADD3 URZ, UP4, UPT, UR39, UR22, URZ ;  /* 0x0000001627ff7290 */ /* 0x000fc4000ff9e0ff */
[----:B------:R-:W-:Y:S02]  /*0fa0*/  UIADD3.X UR17, UPT, UPT, URZ, URZ, URZ, UP3, !UPT ;  /* 0x000000ffff117290 */ /* 0x000fe40009ffe4ff */
[----:B------:R-:W-:Y:S02]  /*0fb0*/  UIMAD.WIDE.U32 UR42, UR4, 0x5, URZ ;  /* 0x00000005042a78a5 */ /* 0x000fe4000f8e00ff */
[----:B------:R-:W-:Y:S02]  /*0fc0*/  UIADD3 URZ, UP3, UPT, UR35, UR18, URZ ;  /* 0x0000001223ff7290 */ /* 0x000fe4000ff7e0ff */
[----:B------:R-:W-:Y:S02]  /*0fd0*/  UIADD3.X UR39, UPT, UPT, URZ, URZ, URZ, UP6, !UPT ;  /* 0x000000ffff277290 */ /* 0x000fe4000b7fe4ff */
[----:B------:R-:W-:Y:S02]  /*0fe0*/  UIADD3.X UR21, UPT, UPT, URZ, URZ, URZ, UP2, !UPT ;  /* 0x000000ffff157290 */ /* 0x000fe400097fe4ff */
[----:B------:R-:W-:-:S02]  /*0ff0*/  UIADD3 URZ, UP6, UPT, UR45, UR32, URZ ;  /* 0x000000202dff7290 */ /* 0x000fc4000ffde0ff */
[----:B------:R-:W-:Y:S02]  /*1000*/  UIADD3.X UR35, UPT, UPT, URZ, URZ, URZ, UP5, !UPT ;  /* 0x000000ffff237290 */ /* 0x000fe4000affe4ff */
[----:B------:R-:W-:Y:S02]  /*1010*/  UIADD3 URZ, UP2, UPT, UR47, UR36, URZ ;  /* 0x000000242fff7290 */ /* 0x000fe4000ff5e0ff */
[----:B------:R-:W-:Y:S02]  /*1020*/  UIADD3 URZ, UP5, UPT, UR31, UR24, URZ ;  /* 0x000000181fff7290 */ /* 0x000fe4000ffbe0ff */
[----:B------:R-:W-:Y:S01]  /*1030*/  UIADD3.X UR27, UPT, UPT, URZ, URZ, URZ, UP1, !UPT ;  /* 0x000000ffff1b7290 */ /* 0x000fe20008ffe4ff */
[----:B------:R-:W-:Y:S01]  /*1040*/  UMOV UR20, UR19 ;  /* 0x0000001300147c82 */ /* 0x000fe20008000000 */
[----:B------:R-:W-:Y:S01]  /*1050*/  UMOV UR34, UR33 ;  /* 0x0000002100227c82 */ /* 0x000fe20008000000 */
[----:B------:R-:W-:Y:S02]  /*1060*/  UIADD3 URZ, UP1, UPT, UR43, UR28, URZ ;  /* 0x0000001c2bff7290 */ /* 0x000fe4000ff3e0ff */
[----:B------:R-:W-:Y:S01]  /*1070*/  UIADD3.X UR31, UPT, UPT, URZ, URZ, URZ, UP0, !UPT ;  /* 0x000000ffff1f7290 */ /* 0x000fe200087fe4ff */
[----:B------:R-:W-:Y:S01]  /*1080*/  UMOV UR16, UR23 ;  /* 0x0000001700107c82 */ /* 0x000fe20008000000 */
[----:B------:R-:W-:Y:S01]  /*1090*/  UIMAD.WIDE.U32.X UR18, UR13, 0x2, UR20, UP3 ;  /* 0x000000020d1278a5 */ /* 0x000fe200098e0414 */
[----:B------:R-:W-:Y:S01]  /*10a0*/  UMOV UR38, UR37 ;  /* 0x0000002500267c82 */ /* 0x000fe20008000000 */
[----:B------:R-:W-:Y:S01]  /*10b0*/  UIMAD.WIDE.U32.X UR22, UR9, 0x2, UR34, UP6 ;  /* 0x00000002091678a5 */ /* 0x000fe2000b0e0422 */
[----:B------:R-:W-:Y:S01]  /*10c0*/  UMOV UR26, UR25 ;  /* 0x00000019001a7c82 */ /* 0x000fe20008000000 */
[----:B------:R-:W-:Y:S01]  /*10d0*/  UMOV UR30, UR29 ;  /* 0x0000001d001e7c82 */ /* 0x000fe20008000000 */
[----:B------:R-:W-:-:S02]  /*10e0*/  UIMAD.WIDE.U32.X UR20, UR11, 0x2, UR38, UP2 ;  /* 0x000000020b1478a5 */ /* 0x000fc400090e0426 */
[----:B------:R-:W-:Y:S02]  /*10f0*/  UIMAD.WIDE.U32.X UR24, UR7, 0x2, UR26, UP5 ;  /* 0x00000002071878a5 */ /* 0x000fe4000a8e041a */
[----:B------:R-:W-:Y:S02]  /*1100*/  UIMAD.WIDE.U32.X UR16, UR15, 0x2, UR16, UP4 ;  /* 0x000000020f1078a5 */ /* 0x000fe4000a0e0410 */
[----:B------:R-:W-:Y:S02]  /*1110*/  UIMAD.WIDE.U32.X UR26, UR5, 0x2, UR30, UP1 ;  /* 0x00000002051a78a5 */ /* 0x000fe400088e041e */
[----:B------:R-:W-:Y:S02]  /*1120*/  UIADD3 UR35, UP1, UPT, UR12, -UR18, URZ ;  /* 0x800000120c237290 */ /* 0x000fe4000ff3e0ff */
[----:B------:R-:W-:Y:S02]  /*1130*/  UIADD3 UR29, UP4, UPT, UR8, -UR22, URZ ;  /* 0x80000016081d7290 */ /* 0x000fe4000ff9e0ff */
[----:B------:R-:W-:-:S02]  /*1140*/  UIADD3 UR28, UP5, UPT, UR10, -UR20, URZ ;  /* 0x800000140a1c7290 */ /* 0x000fc4000ffbe0ff */
[----:B------:R-:W-:Y:S02]  /*1150*/  UIADD3 UR33, UP2, UPT, UR14, -UR16, URZ ;  /* 0x800000100e217290 */ /* 0x000fe4000ff5e0ff */
[----:B------:R-:W-:Y:S02]  /*1160*/  UIADD3 UR31, UP3, UPT, UR4, -UR26, URZ ;  /* 0x8000001a041f7290 */ /* 0x000fe4000ff7e0ff */
[----:B------:R-:W-:Y:S02]  /*1170*/  UIADD3 UR37, UP0, UPT, UR6, -UR24, URZ ;  /* 0x8000001806257290 */ /* 0x000fe4000ff1e0ff */
[----:B------:R-:W-:Y:S02]  /*1180*/  UIADD3.X UR36, UPT, UPT, UR13, ~UR19, URZ, UP1, !UPT ;  /* 0x800000130d247290 */ /* 0x000fe40008ffe4ff */
[----:B------:R-:W-:Y:S02]  /*1190*/  UIADD3.X UR30, UPT, UPT, UR9, ~UR23, URZ, UP4, !UPT ;  /* 0x80000017091e7290 */ /* 0x000fe4000a7fe4ff */
[----:B------:R-:W-:-:S02]  /*11a0*/  UIADD3.X UR13, UPT, UPT, UR11, ~UR21, URZ, UP5, !UPT ;  /* 0x800000150b0d7290 */ /* 0x000fc4000affe4ff */
[----:B------:R-:W-:Y:S02]  /*11b0*/  UIADD3.X UR34, UPT, UPT, UR15, ~UR17, URZ, UP2, !UPT ;  /* 0x800000110f227290 */ /* 0x000fe400097fe4ff */
[----:B------:R-:W-:Y:S02]  /*11c0*/  UIADD3.X UR32, UPT, UPT, UR5, ~UR27, URZ, UP3, !UPT ;  /* 0x8000001b05207290 */ /* 0x000fe40009ffe4ff */
[----:B------:R-:W-:Y:S02]  /*11d0*/  UIADD3.X UR38, UPT, UPT, UR7, ~UR25, URZ, UP0, !UPT ;  /* 0x8000001907267290 */ /* 0x000fe400087fe4ff */
[----:B------:R-:W-:Y:S02]  /*11e0*/  USHF.R.U64 UR35, UR35, 0x1, UR36 ;  /* 0x0000000123237899 */ /* 0x000fe40008001224 */
[----:B------:R-:W-:Y:S02]  /*11f0*/  USHF.R.U64 UR9, UR29, 0x1, UR30 ;  /* 0x000000011d097899 */ /* 0x000fe4000800121e */
[----:B------:R-:W-:-:S02]  /*1200*/  USHF.R.U64 UR5, UR28, 0x1, UR13 ;  /* 0x000000011c057899 */ /* 0x000fc4000800120d */
[----:B------:R-:W-:Y:S02]  /*1210*/  USHF.R.U64 UR33, UR33, 0x1, UR34 ;  /* 0x0000000121217899 */ /* 0x000fe40008001222 */
[----:B------:R-:W-:Y:S02]  /*1220*/  USHF.R.U32.HI UR7, URZ, 0x1, UR13 ;  /* 0x00000001ff077899 */ /* 0x000fe4000801160d */
[----:B------:R-:W-:Y:S02]  /*1230*/  USHF.R.U64 UR28, UR31, 0x1, UR32 ;  /* 0x000000011f1c7899 */ /* 0x000fe40008001220 */
[----:B------:R-:W-:Y:S02]  /*1240*/  USHF.R.U32.HI UR36, URZ, 0x1, UR36 ;  /* 0x00000001ff247899 */ /* 0x000fe40008011624 */
[----:B------:R-:W-:Y:S02]  /*1250*/  USHF.R.U32.HI UR13, URZ, 0x1, UR30 ;  /* 0x00000001ff0d7899 */ /* 0x000fe4000801161e */
[----:B------:R-:W-:-:S02]  /*1260*/  USHF.R.U64 UR37, UR37, 0x1, UR38 ;  /* 0x0000000125257899 */ /* 0x000fc40008001226 */
[----:B------:R-:W-:Y:S02]  /*1270*/  UIADD3 UR31, UP1, UPT, UR35, UR18, URZ ;  /* 0x00000012231f7290 */ /* 0x000fe4000ff3e0ff */
[----:B------:R-:W-:Y:S02]  /*1280*/  UIADD3 UR9, UP4, UPT, UR9, UR22, URZ ;  /* 0x0000001609097290 */ /* 0x000fe4000ff9e0ff */
[----:B------:R-:W-:Y:S02]  /*1290*/  USHF.R.U32.HI UR34, URZ, 0x1, UR34 ;  /* 0x00000001ff227899 */ /* 0x000fe40008011622 */
[----:B------:R-:W-:Y:S02]  /*12a0*/  UIADD3 UR30, UP2, UPT, UR33, UR16, URZ ;  /* 0x00000010211e7290 */ /* 0x000fe4000ff5e0ff */
[----:B------:R-:W-:Y:S02]  /*12b0*/  UIADD3 UR5, UP5, UPT, UR5, UR20, URZ ;  /* 0x0000001405057290 */ /* 0x000fe4000ffbe0ff */
[----:B------:R-:W-:-:S02]  /*12c0*/  USHF.R.U32.HI UR38, URZ, 0x1, UR38 ;  /* 0x00000001ff267899 */ /* 0x000fc40008011626 */
[----:B------:R-:W-:Y:S02]  /*12d0*/  USHF.R.U32.HI UR29, URZ, 0x1, UR32 ;  /* 0x00000001ff1d7899 */ /* 0x000fe40008011620 */
[----:B------:R-:W-:Y:S02]  /*12e0*/  UIADD3 UR20, UP0, UPT, UR37, UR24, URZ ;  /* 0x0000001825147290 */ /* 0x000fe4000ff1e0ff */
[----:B------:R-:W-:Y:S02]  /*12f0*/  UIADD3 UR16, UP3, UPT, UR28, UR26, URZ ;  /* 0x0000001a1c107290 */ /* 0x000fe4000ff7e0ff */
[----:B------:R-:W-:Y:S02]  /*1300*/  UIADD3.X UR19, UPT, UPT, UR36, UR19, URZ, UP1, !UPT ;  /* 0x0000001324137290 */ /* 0x000fe40008ffe4ff */
[----:B------:R-:W-:Y:S02]  /*1310*/  UIADD3.X UR22, UPT, UPT, UR13, UR23, URZ, UP4, !UPT ;  /* 0x000000170d167290 */ /* 0x000fe4000a7fe4ff */
[----:B------:R-:W-:-:S02]  /*1320*/  UIADD3.X UR18, UPT, UPT, UR34, UR17, URZ, UP2, !UPT ;  /* 0x0000001122127290 */ /* 0x000fc400097fe4ff */
[----:B------:R-:W-:Y:S02]  /*1330*/  UIADD3.X UR7, UPT, UPT, UR7, UR21, URZ, UP5, !UPT ;  /* 0x0000001507077290 */ /* 0x000fe4000affe4ff */
[----:B------:R-:W-:Y:S02]  /*1340*/  UIADD3.X UR24, UPT, UPT, UR38, UR25, URZ, UP0, !UPT ;  /* 0x0000001926187290 */ /* 0x000fe400087fe4ff */
[----:B------:R-:W-:Y:S02]  /*1350*/  UIADD3.X UR13, UPT, UPT, UR29, UR27, URZ, UP3, !UPT ;  /* 0x0000001b1d0d7290 */ /* 0x000fe40009ffe4ff */
[----:B------:R-:W-:Y:S02]  /*1360*/  USHF.R.U64 UR19, UR31, 0x1e, UR19 ;  /* 0x0000001e1f137899 */ /* 0x000fe40008001213 */
[----:B------:R-:W-:Y:S02]  /*1370*/  USHF.R.U64 UR9, UR9, 0x1e, UR22 ;  /* 0x0000001e09097899 */ /* 0x000fe40008001216 */
[----:B------:R-:W-:-:S02]  /*1380*/  USHF.R.U64 UR17, UR30, 0x1e, UR18 ;  /* 0x0000001e1e117899 */ /* 0x000fc40008001212 */
[----:B------:R-:W-:Y:S02]  /*1390*/  USHF.R.U64 UR5, UR5, 0x1e, UR7 ;  /* 0x0000001e05057899 */ /* 0x000fe40008001207 */
[----:B------:R-:W-:Y:S02]  /*13a0*/  USHF.R.U32.HI UR18, URZ, 0x1e, UR18 ;  /* 0x0000001eff127899 */ /* 0x000fe40008011612 */
[----:B------:R-:W-:Y:S02]  /*13b0*/  USHF.R.U32.HI UR7, URZ, 0x1e, UR7 ;  /* 0x0000001eff077899 */ /* 0x000fe40008011607 */
[----:B------:R-:W-:Y:S02]  /*13c0*/  USHF.R.U64 UR20, UR20, 0x1e, UR24 ;  /* 0x0000001e14147899 */ /* 0x000fe40008001218 */
[----:B------:R-:W-:Y:S02]  /*13d0*/  USHF.R.U64 UR13, UR16, 0x1e, UR13 ;  /* 0x0000001e100d7899 */ /* 0x000fe4000800120d */
[----:B------:R-:W-:-:S02]  /*13e0*/  UIMAD UR12, UR19, -0x7fffffff, UR12 ;  /* 0x80000001130c78a4 */ /* 0x000fc4000f8e020c */
[----:B------:R-:W-:Y:S02]  /*13f0*/  UIMAD UR8, UR9, -0x7fffffff, UR8 ;  /* 0x80000001090878a4 */ /* 0x000fe4000f8e0208 */
[----:B------:R-:W-:Y:S02]  /*1400*/  UIMAD.WIDE.U32 UR14, UR17, -0x7fffffff, UR14 ;  /* 0x80000001110e78a5 */ /* 0x000fe4000f8e000e */
[----:B------:R-:W-:Y:S02]  /*1410*/  UIMAD UR18, UR18, -0x7fffffff, URZ ;  /* 0x80000001121278a4 */ /* 0x000fe4000f8e02ff */
[----:B------:R-:W-:Y:S02]  /*1420*/  UIMAD.WIDE.U32 UR10, UR5, -0x7fffffff, UR10 ;  /* 0x80000001050a78a5 */ /* 0x000fe4000f8e000a */
[----:B------:R-:W-:Y:S02]  /*1430*/  UIMAD UR16, UR7, -0x7fffffff, URZ ;  /* 0x80000001071078a4 */ /* 0x000fe4000f8e02ff */
[----:B------:R-:W-:-:S02]  /*1440*/  UIMAD UR6, UR20, -0x7fffffff, UR6 ;  /* 0x80000001140678a4 */ /* 0x000fc4000f8e0206 */
[----:B------:R-:W-:Y:S02]  /*1450*/  UIMAD UR4, UR13, -0x7fffffff, UR4 ;  /* 0x800000010d0478a4 */ /* 0x000fe4000f8e0204 */
[----:B------:R-:W-:Y:S02]  /*1460*/  ULOP3.LUT UR12, UR12, 0x7fffffff, URZ, 0x3c, !UPT ;  /* 0x7fffffff0c0c7892 */ /* 0x000fe4000f8e3cff */
[----:B------:R-:W-:Y:S02]  /*1470*/  ULOP3.LUT UR8, UR8, 0x7fffffff, URZ, 0x3c, !UPT ;  /* 0x7fffffff08087892 */ /* 0x000fe4000f8e3cff */
[----:B------:R-:W-:Y:S02]  /*1480*/  UIADD3 UR7, UPT, UPT, UR15, -UR17, UR18 ;  /* 0x800000110f077290 */ /* 0x000fe4000fffe012 */
[----:B------:R-:W-:Y:S02]  /*1490*/  UISETP.GE.U32.AND UP0, UPT, UR14, 0x40000000, UPT ;  /* 0x400000000e00788c */ /* 0x000fe4000bf06070 */
[----:B------:R-:W-:-:S02]  /*14a0*/  UIADD3 UR5, UPT, UPT, UR11, -UR5, UR16 ;  /* 0x800000050b057290 */ /* 0x000fc4000fffe010 */
[----:B------:R-:W-:Y:S02]  /*14b0*/  UISETP.GE.U32.AND UP1, UPT, UR10, 0x40000000, UPT ;  /* 0x400000000a00788c */ /* 0x000fe4000bf26070 */
[----:B------:R-:W-:Y:S02]  /*14c0*/  UIADD3 UR6, UPT, UPT, UR6, UR12, URZ ;  /* 0x0000000c06067290 */ /* 0x000fe4000fffe0ff */
[----:B------:R-:W-:Y:S02]  /*14d0*/  UIADD3 UR4, UPT, UPT, UR4, UR8, URZ ;  /* 0x0000000804047290 */ /* 0x000fe4000fffe0ff */
[----:B------:R-:W-:Y:S02]  /*14e0*/  UISETP.GE.U32.AND.EX UP0, UPT, UR7, URZ, UPT, UP0 ;  /* 0x000000ff0700728c */ /* 0x000fe4000bf06100 */
[----:B------:R-:W-:Y:S02]  /*14f0*/  UISETP.GE.U32.AND.EX UP1, UPT, UR5, URZ, UPT, UP1 ;  /* 0x000000ff0500728c */ /* 0x000fe4000bf26110 */
[----:B------:R-:W-:-:S02]  /*1500*/  UISETP.GE.U32.AND UP2, UPT, UR6, 0x7fffffff, UPT ;  /* 0x7fffffff0600788c */ /* 0x000fc4000bf46070 */
[----:B------:R-:W-:Y:S02]  /*1510*/  UISETP.GE.U32.AND UP3, UPT, UR4, 0x7fffffff, UPT ;  /* 0x7fffffff0400788c */ /* 0x000fe4000bf66070 */
[----:B------:R-:W-:Y:S02]  /*1520*/  USHF.L.U32 UR7, UR14, 0x1, URZ ;  /* 0x000000010e077899 */ /* 0x000fe400080006ff */
[----:B------:R-:W-:Y:S02]  /*1530*/  USHF.L.U32 UR5, UR10, 0x1, URZ ;  /* 0x000000010a057899 */ /* 0x000fe400080006ff */
[----:B------:R-:W-:Y:S02]  /*1540*/  @UP0 UIADD3 UR7, UPT, UPT, UR7, -0x7fffffff, URZ ;  /* 0x8000000107070890 */ /* 0x000fe4000fffe0ff */
[----:B------:R-:W-:Y:S02]  /*1550*/  @UP1 UIADD3 UR5, UPT, UPT, UR5, -0x7fffffff, URZ ;  /* 0x8000000105051890 */ /* 0x000fe4000fffe0ff */
[----:B------:R-:W-:-:S02]  /*1560*/  @UP2 UIADD3 UR6, UPT, UPT, UR6, -0x7fffffff, URZ ;  /* 0x8000000106062890 */ /* 0x000fc4000fffe0ff */
[----:B------:R-:W-:Y:S01]  /*1570*/  @UP3 UIADD3 UR4, UPT, UPT, UR4, -0x7fffffff, URZ ;  /* 0x8000000104043890 */ /* 0x000fe2000fffe0ff */
[----:B------:R-:W-:Y:S11]  /*1580*/  @P0 BRA `(.L_x_9) ;  /* 0xffffffe800e40947 */ /* 0x000ff6000383ffff */
[----:B------:R-:W-:Y:S05]  /*1590*/  EXIT ;  /* 0x000000000000794d */ /* 0x000fea0003800000 */
.L_x_10:
        /* <DEDUP_REMOVED lines=14> */
.L_x_14:


//--------------------- .text.sort_values         --------------------------
	.section	.text.sort_values,"ax",@progbits
	.align	128
        .global         sort_values
        .type           sort_values,@function
        .size           sort_values,(.L_x_15 - sort_values)
        .other          sort_values,@"STO_CUDA_ENTRY STV_DEFAULT"
sort_values:
.text.sort_values:
[----:B------:R-:W-:Y:S01]  /*0000*/  LDC R1, c[0x0][0x37c] ;  /* 0x0000df00ff017b82 */ /* 0x000fe20000000800 */
[----:B------:R-:W0:Y:S07]  /*0010*/  S2R R0, SR_TID.X ;  /* 0x0000000000007919 */ /* 0x000e2e0000002100 */
[----:B------:R-:W0:Y:S08]  /*0020*/  S2UR UR4, SR_CTAID.X ;  /* 0x00000000000479c3 */ /* 0x000e300000002500 */
[----:B------:R-:W0:Y:S08]  /*0030*/  LDC R7, c[0x0][0x360] ;  /* 0x0000d800ff077b82 */ /* 0x000e300000000800 */
[----:B------:R-:W1:Y:S01]  /*0040*/  LDC R4, c[0x0][0x390] ;  /* 0x0000e400ff047b82 */ /* 0x000e620000000800 */
[----:B0-----:R-:W-:-:S05]  /*0050*/  IMAD R7, R7, UR4, R0 ;  /* 0x0000000407077c24 */ /* 0x001fca000f8e0200 */
[----:B-1----:R-:W-:-:S13]  /*0060*/  ISETP.GE.AND P0, PT, R7, R4, PT ;  /* 0x000000040700720c */ /* 0x002fda0003f06270 */
[----:B------:R-:W-:Y:S05]  /*0070*/  @P0 EXIT ;  /* 0x000000000000094d */ /* 0x000fea0003800000 */
[----:B------:R-:W-:Y:S01]  /*0080*/  SHF.R.S32.HI R0, RZ, 0x1, R4 ;  /* 0x00000001ff007819 */ /* 0x000fe20000011404 */
[----:B------:R-:W0:Y:S03]  /*0090*/  LDCU.64 UR4, c[0x0][0x358] ;  /* 0x00006b00ff0477ac */ /* 0x000e260008000a00 */
[----:B------:R-:W-:-:S13]  /*00a0*/  ISETP.GE.AND P0, PT, R7, R0, PT ;  /* 0x000000000700720c */ /* 0x000fda0003f06270 */
[----:B------:R-:W-:Y:S05]  /*00b0*/  @P0 BRA `(.L_x_11) ;  /* 0x0000000000200947 */ /* 0x000fea0003800000 */
[----:B------:R-:W1:Y:S01]  /*00c0*/  LDC.64 R2, c[0x0][0x380] ;  /* 0x0000e000ff027b82 */ /* 0x000e620000000a00 */
[----:B------:R-:W-:-:S05]  /*00d0*/  SHF.L.U32 R5, R7, 0x1, RZ ;  /* 0x0000000107057819 */ /* 0x000fca00000006ff */
[----:B-1----:R-:W-:Y:S02]  /*00e0*/  IMAD.WIDE R2, R5, 0x4, R2 ;  /* 0x0000000405027825 */ /* 0x002fe400078e0202 */
[----:B------:R-:W1:Y:S04]  /*00f0*/  LDC.64 R4, c[0x0][0x388] ;  /* 0x0000e200ff047b82 */ /* 0x000e680000000a00 */
[----:B0-----:R-:W2:Y:S01]  /*0100*/  LDG.E R3, desc[UR4][R2.64] ;  /* 0x0000000402037981 */ /* 0x001ea2000c1e1900 */
[----:B-1----:R-:W-:-:S05]  /*0110*/  IMAD.WIDE R4, R7, 0x4, R4 ;  /* 0x0000000407047825 */ /* 0x002fca00078e0204 */
[----:B--2---:R-:W-:Y:S01]  /*0120*/  STG.E desc[UR4][R4.64], R3 ;  /* 0x0000000304007986 */ /* 0x004fe2000c101904 */
[----:B------:R-:W-:Y:S05]  /*0130*/  EXIT ;  /* 0x000000000000794d */ /* 0x000fea0003800000 */
.L_x_11:
[----:B------:R-:W1:Y:S01]  /*0140*/  LDC.64 R2, c[0x0][0x380] ;  /* 0x0000e000ff027b82 */ /* 0x000e620000000a00 */
[----:B------:R-:W-:-:S05]  /*0150*/  IMAD R0, R7, -0x2, R4 ;  /* 0xfffffffe07007824 */ /* 0x000fca00078e0204 */
[----:B------:R-:W-:-:S04]  /*0160*/  LOP3.LUT R0, R0, 0xfffffffe, RZ, 0xc0, !PT ;  /* 0xfffffffe00007812 */ /* 0x000fc800078ec0ff */
[----:B------:R-:W-:-:S05]  /*0170*/  IADD3 R5, PT, PT, R0, -0x1, R4 ;  /* 0xffffffff00057810 */ /* 0x000fca0007ffe004 */
[----:B-1----:R-:W-:Y:S02]  /*0180*/  IMAD.WIDE R2, R5, 0x4, R2 ;  /* 0x0000000405027825 */ /* 0x002fe400078e0202 */
[----:B------:R-:W1:Y:S04]  /*0190*/  LDC.64 R4, c[0x0][0x388] ;  /* 0x0000e200ff047b82 */ /* 0x000e680000000a00 */
[----:B0-----:R-:W2:Y:S01]  /*01a0*/  LDG.E R3, desc[UR4][R2.64] ;  /* 0x0000000402037981 */ /* 0x001ea2000c1e1900 */
[----:B-1----:R-:W-:-:S05]  /*01b0*/  IMAD.WIDE R4, R7, 0x4, R4 ;  /* 0x0000000407047825 */ /* 0x002fca00078e0204 */
[----:B--2---:R-:W-:Y:S01]  /*01c0*/  STG.E desc[UR4][R4.64], R3 ;  /* 0x0000000304007986 */ /* 0x004fe2000c101904 */
[----:B------:R-:W-:Y:S05]  /*01d0*/  EXIT ;  /* 0x000000000000794d */ /* 0x000fea0003800000 */
.L_x_12:
        /* <DEDUP_REMOVED lines=10> */
.L_x_15:


//--------------------- .nv.shared.reserved.0     --------------------------
	.section	.nv.shared.reserved.0,"aw",@nobits
	.weak		__nv_reservedSMEM_offset_0_alias
	.size		__nv_reservedSMEM_offset_0_alias, 0, 64
	.other		__nv_reservedSMEM_offset_0_alias,@"STO_CUDA_RESERVED_SHARED STV_DEFAULT"
__nv_reservedSMEM_offset_0_alias:
	.zero		0
	.zero		64


//--------------------- .nv.constant0.precompute_twiddles_large --------------------------
	.section	.nv.constant0.precompute_twiddles_large,"a",@progbits
	.sectionflags	@""
	.align	4
.nv.constant0.precompute_twiddles_large:
	.zero		924


//--------------------- .nv.constant0.precompute_twiddles_small --------------------------
	.section	.nv.constant0.precompute_twiddles_small,"a",@progbits
	.sectionflags	@""
	.align	4
.nv.constant0.precompute_twiddles_small:
	.zero		928


//--------------------- .nv.constant0.sort_values --------------------------
	.section	.nv.constant0.sort_values,"a",@progbits
	.sectionflags	@""
	.align	4
.nv.constant0.sort_values:
	.zero		916


//--------------------- SYMBOLS --------------------------

	.type		.nv.reservedSmem.offset0,@object
	.size		.nv.reservedSmem.offset0,0x4
